//
// Generated by NVIDIA NVVM Compiler
//
// Compiler Build ID: CL-36424714
// Cuda compilation tools, release 13.0, V13.0.88
// Based on NVVM 20.0.0
//

.version 9.0
.target sm_100
.address_size 64

	// .globl	_Z26wmma_cp_async_naive_kernelPK6__halfS1_Pfiii
.extern .shared .align 16 .b8 smem[];

.visible .entry _Z26wmma_cp_async_naive_kernelPK6__halfS1_Pfiii(
	.param .u64 .ptr .align 1 _Z26wmma_cp_async_naive_kernelPK6__halfS1_Pfiii_param_0,
	.param .u64 .ptr .align 1 _Z26wmma_cp_async_naive_kernelPK6__halfS1_Pfiii_param_1,
	.param .u64 .ptr .align 1 _Z26wmma_cp_async_naive_kernelPK6__halfS1_Pfiii_param_2,
	.param .u32 _Z26wmma_cp_async_naive_kernelPK6__halfS1_Pfiii_param_3,
	.param .u32 _Z26wmma_cp_async_naive_kernelPK6__halfS1_Pfiii_param_4,
	.param .u32 _Z26wmma_cp_async_naive_kernelPK6__halfS1_Pfiii_param_5
)
{
	.reg .pred 	%p<3>;
	.reg .b16 	%rs<17>;
	.reg .b32 	%r<58>;
	.reg .b32 	%f<43>;
	.reg .b64 	%rd<30>;

	ld.param.u64 	%rd4, [_Z26wmma_cp_async_naive_kernelPK6__halfS1_Pfiii_param_0];
	ld.param.u32 	%r10, [_Z26wmma_cp_async_naive_kernelPK6__halfS1_Pfiii_param_5];
	mov.u32 	%r1, %ctaid.y;
	mov.u32 	%r2, %ctaid.x;
	setp.lt.s32 	%p1, %r10, 1;
	mov.f32 	%f35, 0f00000000;
	mov.f32 	%f36, %f35;
	mov.f32 	%f37, %f35;
	mov.f32 	%f38, %f35;
	mov.f32 	%f39, %f35;
	mov.f32 	%f40, %f35;
	mov.f32 	%f41, %f35;
	mov.f32 	%f42, %f35;
	@%p1 bra 	$L__BB0_3;
	mov.u32 	%r12, %tid.x;
	shr.u32 	%r13, %r12, 1;
	shl.b32 	%r14, %r12, 3;
	and.b32  	%r15, %r14, 8;
	shl.b32 	%r16, %r2, 4;
	add.s32 	%r17, %r16, %r13;
	shl.b32 	%r18, %r12, 4;
	and.b32  	%r19, %r18, 16;
	shl.b32 	%r20, %r13, 5;
	or.b32  	%r21, %r20, %r19;
	mov.u32 	%r22, smem;
	add.s32 	%r23, %r22, %r21;
	add.s32 	%r3, %r23, 512;
	mad.lo.s32 	%r56, %r10, %r17, %r15;
	cvt.u64.u32 	%rd7, %r12;
	shr.u64 	%rd8, %rd7, 1;
	mul.wide.u32 	%rd9, %r1, 16;
	add.s64 	%rd10, %rd8, %rd9;
	cvt.u64.u32 	%rd11, %r10;
	mul.lo.s64 	%rd12, %rd10, %rd11;
	shl.b64 	%rd13, %rd12, 1;
	and.b32  	%r24, %r12, 1;
	mul.wide.u32 	%rd14, %r24, 16;
	add.s64 	%rd15, %rd13, %rd14;
	cvta.to.global.u64 	%rd16, %rd4;
	add.s64 	%rd17, %rd15, %rd16;
	add.s64 	%rd29, %rd17, 8;
	mov.b32 	%r57, 0;
	mov.f32 	%f35, 0f00000000;
$L__BB0_2:
	ld.param.u64 	%rd27, [_Z26wmma_cp_async_naive_kernelPK6__halfS1_Pfiii_param_1];
	ld.global.nc.u16 	%rs1, [%rd29+-8];
	ld.global.nc.u16 	%rs2, [%rd29+-6];
	ld.global.nc.u16 	%rs3, [%rd29+-4];
	ld.global.nc.u16 	%rs4, [%rd29+-2];
	ld.global.nc.u16 	%rs5, [%rd29];
	ld.global.nc.u16 	%rs6, [%rd29+2];
	ld.global.nc.u16 	%rs7, [%rd29+4];
	ld.global.nc.u16 	%rs8, [%rd29+6];
	mov.b32 	%r25, {%rs7, %rs8};
	mov.b32 	%r26, {%rs5, %rs6};
	mov.b32 	%r27, {%rs3, %rs4};
	mov.b32 	%r28, {%rs1, %rs2};
	st.shared.v4.b32 	[%r3+-512], {%r28, %r27, %r26, %r25};
	cvta.to.global.u64 	%rd18, %rd27;
	mul.wide.u32 	%rd19, %r56, 2;
	add.s64 	%rd20, %rd18, %rd19;
	ld.global.nc.u16 	%rs9, [%rd20];
	ld.global.nc.u16 	%rs10, [%rd20+2];
	ld.global.nc.u16 	%rs11, [%rd20+4];
	ld.global.nc.u16 	%rs12, [%rd20+6];
	ld.global.nc.u16 	%rs13, [%rd20+8];
	ld.global.nc.u16 	%rs14, [%rd20+10];
	ld.global.nc.u16 	%rs15, [%rd20+12];
	ld.global.nc.u16 	%rs16, [%rd20+14];
	mov.b32 	%r29, {%rs15, %rs16};
	mov.b32 	%r30, {%rs13, %rs14};
	mov.b32 	%r31, {%rs11, %rs12};
	mov.b32 	%r32, {%rs9, %rs10};
	st.shared.v4.b32 	[%r3], {%r32, %r31, %r30, %r29};
	bar.sync 	0;
	mov.u32 	%r33, smem;
	mov.b32 	%r34, 16;
	wmma.load.a.sync.aligned.row.m16n16k16.shared.f16 	{%r35, %r36, %r37, %r38, %r39, %r40, %r41, %r42}, [%r33], %r34;
	add.s32 	%r43, %r33, 512;
	wmma.load.b.sync.aligned.col.m16n16k16.shared.f16 	{%r44, %r45, %r46, %r47, %r48, %r49, %r50, %r51}, [%r43], %r34;
	wmma.mma.sync.aligned.row.col.m16n16k16.f32.f32 {%f42, %f41, %f40, %f39, %f38, %f37, %f36, %f35}, {%r35, %r36, %r37, %r38, %r39, %r40, %r41, %r42}, {%r44, %r45, %r46, %r47, %r48, %r49, %r50, %r51}, {%f42, %f41, %f40, %f39, %f38, %f37, %f36, %f35};
	bar.sync 	0;
	add.s32 	%r57, %r57, 16;
	add.s32 	%r56, %r56, 16;
	add.s64 	%rd29, %rd29, 32;
	setp.lt.s32 	%p2, %r57, %r10;
	@%p2 bra 	$L__BB0_2;
$L__BB0_3:
	ld.param.u32 	%r55, [_Z26wmma_cp_async_naive_kernelPK6__halfS1_Pfiii_param_4];
	ld.param.u64 	%rd28, [_Z26wmma_cp_async_naive_kernelPK6__halfS1_Pfiii_param_2];
	cvta.to.global.u64 	%rd21, %rd28;
	shl.b32 	%r52, %r2, 4;
	mul.lo.s32 	%r53, %r1, %r55;
	shl.b32 	%r54, %r53, 4;
	cvt.s64.s32 	%rd22, %r54;
	cvt.u64.u32 	%rd23, %r52;
	add.s64 	%rd24, %rd22, %rd23;
	shl.b64 	%rd25, %rd24, 2;
	add.s64 	%rd26, %rd21, %rd25;
	wmma.store.d.sync.aligned.row.m16n16k16.global.f32 	[%rd26], {%f42, %f41, %f40, %f39, %f38, %f37, %f36, %f35}, %r55;
	ret;

}
	// .globl	_Z29wmma_cp_async_pipeline_kernelPK6__halfS1_Pfiii
.visible .entry _Z29wmma_cp_async_pipeline_kernelPK6__halfS1_Pfiii(
	.param .u64 .ptr .align 1 _Z29wmma_cp_async_pipeline_kernelPK6__halfS1_Pfiii_param_0,
	.param .u64 .ptr .align 1 _Z29wmma_cp_async_pipeline_kernelPK6__halfS1_Pfiii_param_1,
	.param .u64 .ptr .align 1 _Z29wmma_cp_async_pipeline_kernelPK6__halfS1_Pfiii_param_2,
	.param .u32 _Z29wmma_cp_async_pipeline_kernelPK6__halfS1_Pfiii_param_3,
	.param .u32 _Z29wmma_cp_async_pipeline_kernelPK6__halfS1_Pfiii_param_4,
	.param .u32 _Z29wmma_cp_async_pipeline_kernelPK6__halfS1_Pfiii_param_5
)
{
	.local .align 16 .b8 	__local_depot1[32];
	.reg .b64 	%SP;
	.reg .b64 	%SPL;
	.reg .pred 	%p<16>;
	.reg .b32 	%r<206>;
	.reg .b32 	%f<125>;
	.reg .b64 	%rd<132>;

	mov.u64 	%SPL, __local_depot1;
	ld.param.u64 	%rd13, [_Z29wmma_cp_async_pipeline_kernelPK6__halfS1_Pfiii_param_0];
	ld.param.u64 	%rd14, [_Z29wmma_cp_async_pipeline_kernelPK6__halfS1_Pfiii_param_1];
	ld.param.u32 	%r46, [_Z29wmma_cp_async_pipeline_kernelPK6__halfS1_Pfiii_param_5];
	add.u64 	%rd1, %SPL, 0;
	add.u64 	%rd2, %SPL, 16;
	mov.u32 	%r49, smem;
	cvt.u64.u32 	%rd20, %r49;
	cvta.shared.u64 	%rd21, %rd20;
	add.s64 	%rd22, %rd21, 512;
	st.local.v2.u64 	[%rd1], {%rd21, %rd22};
	add.s64 	%rd23, %rd21, 1536;
	add.s64 	%rd24, %rd21, 1024;
	st.local.v2.u64 	[%rd2], {%rd24, %rd23};
	mov.u32 	%r50, %ctaid.x;
	mov.u32 	%r51, %ctaid.y;
	mov.u32 	%r1, %tid.x;
	shr.u32 	%r52, %r1, 1;
	shl.b32 	%r53, %r1, 3;
	and.b32  	%r54, %r53, 8;
	shl.b32 	%r2, %r51, 4;
	add.s32 	%r55, %r2, %r52;
	mul.lo.s32 	%r56, %r46, %r55;
	cvt.s64.s32 	%rd3, %r56;
	cvt.u64.u32 	%rd25, %r54;
	add.s64 	%rd26, %rd3, %rd25;
	shl.b64 	%rd27, %rd26, 1;
	add.s64 	%rd16, %rd13, %rd27;
	shl.b32 	%r57, %r52, 4;
	or.b32  	%r3, %r57, %r54;
	shl.b32 	%r58, %r3, 1;
	add.s32 	%r47, %r49, %r58;
	// begin inline asm
	cp.async.ca.shared.global [%r47], [%rd16], 16;

	// end inline asm
	shl.b32 	%r4, %r50, 4;
	add.s32 	%r59, %r4, %r52;
	mul.lo.s32 	%r60, %r46, %r59;
	cvt.s64.s32 	%rd5, %r60;
	add.s64 	%rd28, %rd5, %rd25;
	shl.b64 	%rd29, %rd28, 1;
	add.s64 	%rd17, %rd14, %rd29;
	add.s32 	%r48, %r47, 1024;
	// begin inline asm
	cp.async.ca.shared.global [%r48], [%rd17], 16;

	// end inline asm
	// begin inline asm
	cp.async.commit_group;

	// end inline asm
	// begin inline asm
	cp.async.wait_group 0;

	// end inline asm
	bar.sync 	0;
	setp.lt.s32 	%p1, %r46, 1;
	mov.f32 	%f117, 0f00000000;
	mov.f32 	%f118, %f117;
	mov.f32 	%f119, %f117;
	mov.f32 	%f120, %f117;
	mov.f32 	%f121, %f117;
	mov.f32 	%f122, %f117;
	mov.f32 	%f123, %f117;
	mov.f32 	%f124, %f117;
	@%p1 bra 	$L__BB1_27;
	setp.lt.u32 	%p2, %r46, 49;
	mov.b32 	%r190, 1;
	mov.b32 	%r201, 0;
	mov.f32 	%f117, 0f00000000;
	mov.u32 	%r189, %r201;
	@%p2 bra 	$L__BB1_20;
	mov.b32 	%r190, 1;
	mov.b32 	%r185, 0;
	mov.f32 	%f117, 0f00000000;
	mov.f32 	%f118, %f117;
	mov.f32 	%f119, %f117;
	mov.f32 	%f120, %f117;
	mov.f32 	%f121, %f117;
	mov.f32 	%f122, %f117;
	mov.f32 	%f123, %f117;
	mov.f32 	%f124, %f117;
	mov.u32 	%r189, %r185;
	mov.u32 	%r188, %r185;
$L__BB1_3:
	add.s32 	%r9, %r185, 16;
	setp.ge.s32 	%p3, %r9, %r46;
	@%p3 bra 	$L__BB1_5;
	mul.wide.u32 	%rd32, %r185, 2;
	add.s64 	%rd33, %rd16, %rd32;
	add.s64 	%rd30, %rd33, 32;
	mul.wide.u32 	%rd34, %r190, 8;
	add.s64 	%rd35, %rd1, %rd34;
	ld.local.u64 	%rd36, [%rd35];
	cvta.to.shared.u64 	%rd37, %rd36;
	cvt.u32.u64 	%r67, %rd37;
	add.s32 	%r65, %r67, %r58;
	// begin inline asm
	cp.async.ca.shared.global [%r65], [%rd30], 16;

	// end inline asm
	add.s64 	%rd38, %rd17, %rd32;
	add.s64 	%rd31, %rd38, 32;
	add.s64 	%rd39, %rd2, %rd34;
	ld.local.u64 	%rd40, [%rd39];
	cvta.to.shared.u64 	%rd41, %rd40;
	cvt.u32.u64 	%r69, %rd41;
	add.s32 	%r66, %r69, %r58;
	// begin inline asm
	cp.async.ca.shared.global [%r66], [%rd31], 16;

	// end inline asm
	// begin inline asm
	cp.async.commit_group;

	// end inline asm
$L__BB1_5:
	mul.wide.u32 	%rd42, %r189, 8;
	add.s64 	%rd43, %rd1, %rd42;
	ld.local.u64 	%rd44, [%rd43];
	mov.b32 	%r70, 16;
	wmma.load.a.sync.aligned.row.m16n16k16.f16 	{%r71, %r72, %r73, %r74, %r75, %r76, %r77, %r78}, [%rd44], %r70;
	add.s64 	%rd45, %rd2, %rd42;
	ld.local.u64 	%rd46, [%rd45];
	wmma.load.b.sync.aligned.col.m16n16k16.f16 	{%r79, %r80, %r81, %r82, %r83, %r84, %r85, %r86}, [%rd46], %r70;
	wmma.mma.sync.aligned.row.col.m16n16k16.f32.f32 {%f9, %f10, %f11, %f12, %f13, %f14, %f15, %f16}, {%r71, %r72, %r73, %r74, %r75, %r76, %r77, %r78}, {%r79, %r80, %r81, %r82, %r83, %r84, %r85, %r86}, {%f124, %f123, %f122, %f121, %f120, %f119, %f118, %f117};
	@%p3 bra 	$L__BB1_7;
	// begin inline asm
	cp.async.wait_group 0;

	// end inline asm
	bar.sync 	0;
	xor.b32  	%r189, %r189, 1;
	xor.b32  	%r190, %r190, 1;
$L__BB1_7:
	add.s32 	%r14, %r185, 32;
	setp.ge.s32 	%p5, %r14, %r46;
	@%p5 bra 	$L__BB1_9;
	mul.wide.u32 	%rd49, %r185, 2;
	add.s64 	%rd50, %rd16, %rd49;
	add.s64 	%rd47, %rd50, 64;
	mul.wide.u32 	%rd51, %r190, 8;
	add.s64 	%rd52, %rd1, %rd51;
	ld.local.u64 	%rd53, [%rd52];
	cvta.to.shared.u64 	%rd54, %rd53;
	cvt.u32.u64 	%r89, %rd54;
	add.s32 	%r87, %r89, %r58;
	// begin inline asm
	cp.async.ca.shared.global [%r87], [%rd47], 16;

	// end inline asm
	add.s64 	%rd55, %rd17, %rd49;
	add.s64 	%rd48, %rd55, 64;
	add.s64 	%rd56, %rd2, %rd51;
	ld.local.u64 	%rd57, [%rd56];
	cvta.to.shared.u64 	%rd58, %rd57;
	cvt.u32.u64 	%r91, %rd58;
	add.s32 	%r88, %r91, %r58;
	// begin inline asm
	cp.async.ca.shared.global [%r88], [%rd48], 16;

	// end inline asm
	// begin inline asm
	cp.async.commit_group;

	// end inline asm
$L__BB1_9:
	mul.wide.u32 	%rd59, %r189, 8;
	add.s64 	%rd60, %rd1, %rd59;
	ld.local.u64 	%rd61, [%rd60];
	mov.b32 	%r92, 16;
	wmma.load.a.sync.aligned.row.m16n16k16.f16 	{%r93, %r94, %r95, %r96, %r97, %r98, %r99, %r100}, [%rd61], %r92;
	add.s64 	%rd62, %rd2, %rd59;
	ld.local.u64 	%rd63, [%rd62];
	wmma.load.b.sync.aligned.col.m16n16k16.f16 	{%r101, %r102, %r103, %r104, %r105, %r106, %r107, %r108}, [%rd63], %r92;
	wmma.mma.sync.aligned.row.col.m16n16k16.f32.f32 {%f17, %f18, %f19, %f20, %f21, %f22, %f23, %f24}, {%r93, %r94, %r95, %r96, %r97, %r98, %r99, %r100}, {%r101, %r102, %r103, %r104, %r105, %r106, %r107, %r108}, {%f9, %f10, %f11, %f12, %f13, %f14, %f15, %f16};
	@%p5 bra 	$L__BB1_11;
	// begin inline asm
	cp.async.wait_group 0;

	// end inline asm
	bar.sync 	0;
	xor.b32  	%r189, %r189, 1;
	xor.b32  	%r190, %r190, 1;
$L__BB1_11:
	add.s32 	%r19, %r185, 48;
	setp.ge.s32 	%p7, %r19, %r46;
	@%p7 bra 	$L__BB1_13;
	mul.wide.u32 	%rd66, %r185, 2;
	add.s64 	%rd67, %rd16, %rd66;
	add.s64 	%rd64, %rd67, 96;
	mul.wide.u32 	%rd68, %r190, 8;
	add.s64 	%rd69, %rd1, %rd68;
	ld.local.u64 	%rd70, [%rd69];
	cvta.to.shared.u64 	%rd71, %rd70;
	cvt.u32.u64 	%r111, %rd71;
	add.s32 	%r109, %r111, %r58;
	// begin inline asm
	cp.async.ca.shared.global [%r109], [%rd64], 16;

	// end inline asm
	add.s64 	%rd72, %rd17, %rd66;
	add.s64 	%rd65, %rd72, 96;
	add.s64 	%rd73, %rd2, %rd68;
	ld.local.u64 	%rd74, [%rd73];
	cvta.to.shared.u64 	%rd75, %rd74;
	cvt.u32.u64 	%r113, %rd75;
	add.s32 	%r110, %r113, %r58;
	// begin inline asm
	cp.async.ca.shared.global [%r110], [%rd65], 16;

	// end inline asm
	// begin inline asm
	cp.async.commit_group;

	// end inline asm
$L__BB1_13:
	mul.wide.u32 	%rd76, %r189, 8;
	add.s64 	%rd77, %rd1, %rd76;
	ld.local.u64 	%rd78, [%rd77];
	mov.b32 	%r114, 16;
	wmma.load.a.sync.aligned.row.m16n16k16.f16 	{%r115, %r116, %r117, %r118, %r119, %r120, %r121, %r122}, [%rd78], %r114;
	add.s64 	%rd79, %rd2, %rd76;
	ld.local.u64 	%rd80, [%rd79];
	wmma.load.b.sync.aligned.col.m16n16k16.f16 	{%r123, %r124, %r125, %r126, %r127, %r128, %r129, %r130}, [%rd80], %r114;
	wmma.mma.sync.aligned.row.col.m16n16k16.f32.f32 {%f25, %f26, %f27, %f28, %f29, %f30, %f31, %f32}, {%r115, %r116, %r117, %r118, %r119, %r120, %r121, %r122}, {%r123, %r124, %r125, %r126, %r127, %r128, %r129, %r130}, {%f17, %f18, %f19, %f20, %f21, %f22, %f23, %f24};
	@%p7 bra 	$L__BB1_15;
	// begin inline asm
	cp.async.wait_group 0;

	// end inline asm
	bar.sync 	0;
	xor.b32  	%r189, %r189, 1;
	xor.b32  	%r190, %r190, 1;
$L__BB1_15:
	add.s32 	%r201, %r185, 64;
	setp.ge.s32 	%p9, %r201, %r46;
	@%p9 bra 	$L__BB1_17;
	mul.wide.u32 	%rd83, %r185, 2;
	add.s64 	%rd84, %rd16, %rd83;
	add.s64 	%rd81, %rd84, 128;
	mul.wide.u32 	%rd85, %r190, 8;
	add.s64 	%rd86, %rd1, %rd85;
	ld.local.u64 	%rd87, [%rd86];
	cvta.to.shared.u64 	%rd88, %rd87;
	cvt.u32.u64 	%r133, %rd88;
	add.s32 	%r131, %r133, %r58;
	// begin inline asm
	cp.async.ca.shared.global [%r131], [%rd81], 16;

	// end inline asm
	add.s64 	%rd89, %rd17, %rd83;
	add.s64 	%rd82, %rd89, 128;
	add.s64 	%rd90, %rd2, %rd85;
	ld.local.u64 	%rd91, [%rd90];
	cvta.to.shared.u64 	%rd92, %rd91;
	cvt.u32.u64 	%r135, %rd92;
	add.s32 	%r132, %r135, %r58;
	// begin inline asm
	cp.async.ca.shared.global [%r132], [%rd82], 16;

	// end inline asm
	// begin inline asm
	cp.async.commit_group;

	// end inline asm
$L__BB1_17:
	mul.wide.u32 	%rd93, %r189, 8;
	add.s64 	%rd94, %rd1, %rd93;
	ld.local.u64 	%rd95, [%rd94];
	mov.b32 	%r136, 16;
	wmma.load.a.sync.aligned.row.m16n16k16.f16 	{%r137, %r138, %r139, %r140, %r141, %r142, %r143, %r144}, [%rd95], %r136;
	add.s64 	%rd96, %rd2, %rd93;
	ld.local.u64 	%rd97, [%rd96];
	wmma.load.b.sync.aligned.col.m16n16k16.f16 	{%r145, %r146, %r147, %r148, %r149, %r150, %r151, %r152}, [%rd97], %r136;
	wmma.mma.sync.aligned.row.col.m16n16k16.f32.f32 {%f124, %f123, %f122, %f121, %f120, %f119, %f118, %f117}, {%r137, %r138, %r139, %r140, %r141, %r142, %r143, %r144}, {%r145, %r146, %r147, %r148, %r149, %r150, %r151, %r152}, {%f25, %f26, %f27, %f28, %f29, %f30, %f31, %f32};
	@%p9 bra 	$L__BB1_19;
	// begin inline asm
	cp.async.wait_group 0;

	// end inline asm
	bar.sync 	0;
	xor.b32  	%r189, %r189, 1;
	xor.b32  	%r190, %r190, 1;
$L__BB1_19:
	add.s32 	%r188, %r188, 4;
	add.s32 	%r153, %r46, -1;
	shr.u32 	%r154, %r153, 4;
	add.s32 	%r155, %r154, 1;
	and.b32  	%r156, %r155, 536870908;
	setp.ne.s32 	%p11, %r188, %r156;
	mov.u32 	%r185, %r201;
	@%p11 bra 	$L__BB1_3;
$L__BB1_20:
	add.s32 	%r157, %r46, -1;
	shr.u32 	%r158, %r157, 4;
	add.s32 	%r159, %r158, 1;
	and.b32  	%r33, %r159, 3;
	setp.eq.s32 	%p12, %r33, 0;
	@%p12 bra 	$L__BB1_27;
	ld.param.u64 	%rd128, [_Z29wmma_cp_async_pipeline_kernelPK6__halfS1_Pfiii_param_0];
	and.b32  	%r160, %r1, 1;
	mul.wide.u32 	%rd98, %r160, 16;
	shl.b64 	%rd99, %rd5, 1;
	add.s64 	%rd100, %rd98, %rd99;
	mul.wide.u32 	%rd101, %r201, 2;
	add.s64 	%rd102, %rd100, %rd101;
	add.s64 	%rd103, %rd102, %rd14;
	add.s64 	%rd131, %rd103, 32;
	shl.b64 	%rd104, %rd3, 1;
	add.s64 	%rd105, %rd98, %rd104;
	add.s64 	%rd106, %rd105, %rd101;
	add.s64 	%rd107, %rd106, %rd128;
	add.s64 	%rd130, %rd107, 32;
	neg.s32 	%r200, %r33;
$L__BB1_22:
	.pragma "nounroll";
	add.s32 	%r201, %r201, 16;
	setp.ge.s32 	%p13, %r201, %r46;
	@%p13 bra 	$L__BB1_24;
	mul.wide.u32 	%rd110, %r190, 8;
	add.s64 	%rd111, %rd1, %rd110;
	ld.local.u64 	%rd112, [%rd111];
	cvta.to.shared.u64 	%rd113, %rd112;
	cvt.u32.u64 	%r163, %rd113;
	add.s32 	%r161, %r163, %r58;
	// begin inline asm
	cp.async.ca.shared.global [%r161], [%rd130], 16;

	// end inline asm
	add.s64 	%rd114, %rd2, %rd110;
	ld.local.u64 	%rd115, [%rd114];
	cvta.to.shared.u64 	%rd116, %rd115;
	cvt.u32.u64 	%r165, %rd116;
	add.s32 	%r162, %r165, %r58;
	// begin inline asm
	cp.async.ca.shared.global [%r162], [%rd131], 16;

	// end inline asm
	// begin inline asm
	cp.async.commit_group;

	// end inline asm
$L__BB1_24:
	setp.ge.s32 	%p14, %r201, %r46;
	mul.wide.u32 	%rd117, %r189, 8;
	add.s64 	%rd118, %rd1, %rd117;
	ld.local.u64 	%rd119, [%rd118];
	mov.b32 	%r166, 16;
	wmma.load.a.sync.aligned.row.m16n16k16.f16 	{%r167, %r168, %r169, %r170, %r171, %r172, %r173, %r174}, [%rd119], %r166;
	add.s64 	%rd120, %rd2, %rd117;
	ld.local.u64 	%rd121, [%rd120];
	wmma.load.b.sync.aligned.col.m16n16k16.f16 	{%r175, %r176, %r177, %r178, %r179, %r180, %r181, %r182}, [%rd121], %r166;
	wmma.mma.sync.aligned.row.col.m16n16k16.f32.f32 {%f124, %f123, %f122, %f121, %f120, %f119, %f118, %f117}, {%r167, %r168, %r169, %r170, %r171, %r172, %r173, %r174}, {%r175, %r176, %r177, %r178, %r179, %r180, %r181, %r182}, {%f124, %f123, %f122, %f121, %f120, %f119, %f118, %f117};
	@%p14 bra 	$L__BB1_26;
	// begin inline asm
	cp.async.wait_group 0;

	// end inline asm
	bar.sync 	0;
	xor.b32  	%r189, %r189, 1;
	xor.b32  	%r190, %r190, 1;
$L__BB1_26:
	add.s64 	%rd131, %rd131, 32;
	add.s64 	%rd130, %rd130, 32;
	add.s32 	%r200, %r200, 1;
	setp.ne.s32 	%p15, %r200, 0;
	@%p15 bra 	$L__BB1_22;
$L__BB1_27:
	ld.param.u32 	%r184, [_Z29wmma_cp_async_pipeline_kernelPK6__halfS1_Pfiii_param_4];
	ld.param.u64 	%rd129, [_Z29wmma_cp_async_pipeline_kernelPK6__halfS1_Pfiii_param_2];
	cvta.to.global.u64 	%rd122, %rd129;
	mul.lo.s32 	%r183, %r184, %r2;
	cvt.s64.s32 	%rd123, %r183;
	cvt.u64.u32 	%rd124, %r4;
	add.s64 	%rd125, %rd123, %rd124;
	shl.b64 	%rd126, %rd125, 2;
	add.s64 	%rd127, %rd122, %rd126;
	wmma.store.d.sync.aligned.row.m16n16k16.global.f32 	[%rd127], {%f124, %f123, %f122, %f121, %f120, %f119, %f118, %f117}, %r184;
	ret;

}


// ===== COMPILED SASS (sm_100) =====

	.target	sm_100

	.elftype	@"ET_EXEC"


//--------------------- .note.nv.tkinfo           --------------------------
	.section	.note.nv.tkinfo,"",@"SHT_NOTE"
	.sectionflags	@"SHF_NOTE_NV_TKINFO"
	.tkinfo
        /*0018*/ 	.word	0x00000002
        /*0030*/ 	.string	""
        /*0030*/ 	.string	"ptxas"
        /*0030*/ 	.string	"Cuda compilation tools, release 13.0, V13.0.88"
        /*0030*/ 	.string	"Build cuda_13.0.r13.0/compiler.36424714_0"
        /*0030*/ 	.string	"-arch sm_100 -m 64 "



//--------------------- .note.nv.cuinfo           --------------------------
	.section	.note.nv.cuinfo,"",@"SHT_NOTE"
	.sectionflags	@"SHF_NOTE_NV_CUINFO"
        /*0018*/ 	.short	0x0002
        /*001a*/ 	.short	0x0064
        /*001c*/ 	.short	0x0082
	.zero		2


//--------------------- .nv.info                  --------------------------
	.section	.nv.info,"",@"SHT_CUDA_INFO"
	.align	4


	//----- nvinfo : EIATTR_REGCOUNT
	.align		4
        /*0000*/ 	.byte	0x04, 0x2f
        /*0002*/ 	.short	(.L_1 - .L_0)
	.align		4
.L_0:
        /*0004*/ 	.word	index@(_Z26wmma_cp_async_naive_kernelPK6__halfS1_Pfiii)
        /*0008*/ 	.word	0x00000020


	//----- nvinfo : EIATTR_FRAME_SIZE
	.align		4
.L_1:
        /*000c*/ 	.byte	0x04, 0x11
        /*000e*/ 	.short	(.L_3 - .L_2)
	.align		4
.L_2:
        /*0010*/ 	.word	index@(_Z26wmma_cp_async_naive_kernelPK6__halfS1_Pfiii)
        /*0014*/ 	.word	0x00000000


	//----- nvinfo : EIATTR_REGCOUNT
	.align		4
.L_3:
        /*0018*/ 	.byte	0x04, 0x2f
        /*001a*/ 	.short	(.L_5 - .L_4)
	.align		4
.L_4:
        /*001c*/ 	.word	index@(_Z29wmma_cp_async_pipeline_kernelPK6__halfS1_Pfiii)
        /*0020*/ 	.word	0x00000020


	//----- nvinfo : EIATTR_FRAME_SIZE
	.align		4
.L_5:
        /*0024*/ 	.byte	0x04, 0x11
        /*0026*/ 	.short	(.L_7 - .L_6)
	.align		4
.L_6:
        /*0028*/ 	.word	index@(_Z29wmma_cp_async_pipeline_kernelPK6__halfS1_Pfiii)
        /*002c*/ 	.word	0x00000020


	//----- nvinfo : EIATTR_MIN_STACK_SIZE
	.align		4
.L_7:
        /*0030*/ 	.byte	0x04, 0x12
        /*0032*/ 	.short	(.L_9 - .L_8)
	.align		4
.L_8:
        /*0034*/ 	.word	index@(_Z29wmma_cp_async_pipeline_kernelPK6__halfS1_Pfiii)
        /*0038*/ 	.word	0x00000020


	//----- nvinfo : EIATTR_MIN_STACK_SIZE
	.align		4
.L_9:
        /*003c*/ 	.byte	0x04, 0x12
        /*003e*/ 	.short	(.L_11 - .L_10)
	.align		4
.L_10:
        /*0040*/ 	.word	index@(_Z26wmma_cp_async_naive_kernelPK6__halfS1_Pfiii)
        /*0044*/ 	.word	0x00000000
.L_11:


//--------------------- .nv.compat                --------------------------
	.section	.nv.compat,"",@"SHT_CUDA_COMPAT_INFO"
	.align	4
        /*0000*/ 	.byte	0x02, 0x09, 0x00, 0x00, 0x02, 0x02, 0x01, 0x00, 0x02, 0x05, 0x05, 0x00, 0x03, 0x07, 0x01, 0x01
        /*0010*/ 	.byte	0x02, 0x03, 0x00, 0x00, 0x02, 0x06, 0x01, 0x00, 0x04, 0x0b, 0x08, 0x00, 0x09, 0x00, 0x00, 0x00
        /*0020*/ 	.byte	0x00, 0x00, 0x00, 0x00


//--------------------- .nv.info._Z29wmma_cp_async_pipeline_kernelPK6__halfS1_Pfiii --------------------------
	.section	.nv.info._Z29wmma_cp_async_pipeline_kernelPK6__halfS1_Pfiii,"",@"SHT_CUDA_INFO"
	.sectionflags	@""
	.align	4


	//----- nvinfo : EIATTR_CUDA_API_VERSION
	.align		4
        /*0000*/ 	.byte	0x04, 0x37
        /*0002*/ 	.short	(.L_13 - .L_12)
.L_12:
        /*0004*/ 	.word	0x00000082


	//----- nvinfo : EIATTR_KPARAM_INFO
	.align		4
.L_13:
        /*0008*/ 	.byte	0x04, 0x17
        /*000a*/ 	.short	(.L_15 - .L_14)
.L_14:
        /*000c*/ 	.word	0x00000000
        /*0010*/ 	.short	0x0005
        /*0012*/ 	.short	0x0020
        /*0014*/ 	.byte	0x00, 0xf0, 0x11, 0x00


	//----- nvinfo : EIATTR_KPARAM_INFO
	.align		4
.L_15:
        /*0018*/ 	.byte	0x04, 0x17
        /*001a*/ 	.short	(.L_17 - .L_16)
.L_16:
        /*001c*/ 	.word	0x00000000
        /*0020*/ 	.short	0x0004
        /*0022*/ 	.short	0x001c
        /*0024*/ 	.byte	0x00, 0xf0, 0x11, 0x00


	//----- nvinfo : EIATTR_KPARAM_INFO
	.align		4
.L_17:
        /*0028*/ 	.byte	0x04, 0x17
        /*002a*/ 	.short	(.L_19 - .L_18)
.L_18:
        /*002c*/ 	.word	0x00000000
        /*0030*/ 	.short	0x0003
        /*0032*/ 	.short	0x0018
        /*0034*/ 	.byte	0x00, 0xf0, 0x11, 0x00


	//----- nvinfo : EIATTR_KPARAM_INFO
	.align		4
.L_19:
        /*0038*/ 	.byte	0x04, 0x17
        /*003a*/ 	.short	(.L_21 - .L_20)
.L_20:
        /*003c*/ 	.word	0x00000000
        /*0040*/ 	.short	0x0002
        /*0042*/ 	.short	0x0010
        /*0044*/ 	.byte	0x00, 0xf5, 0x21, 0x00


	//----- nvinfo : EIATTR_KPARAM_INFO
	.align		4
.L_21:
        /*0048*/ 	.byte	0x04, 0x17
        /*004a*/ 	.short	(.L_23 - .L_22)
.L_22:
        /*004c*/ 	.word	0x00000000
        /*0050*/ 	.short	0x0001
        /*0052*/ 	.short	0x0008
        /*0054*/ 	.byte	0x00, 0xf5, 0x21, 0x00


	//----- nvinfo : EIATTR_KPARAM_INFO
	.align		4
.L_23:
        /*0058*/ 	.byte	0x04, 0x17
        /*005a*/ 	.short	(.L_25 - .L_24)
.L_24:
        /*005c*/ 	.word	0x00000000
        /*0060*/ 	.short	0x0000
        /*0062*/ 	.short	0x0000
        /*0064*/ 	.byte	0x00, 0xf5, 0x21, 0x00


	//----- nvinfo : EIATTR_SPARSE_MMA_MASK
	.align		4
.L_25:
        /*0068*/ 	.byte	0x03, 0x50
        /*006a*/ 	.short	0x0000


	//----- nvinfo : EIATTR_WMMA_USED
	.align		4
        /*006c*/ 	.byte	0x01, 0x2b
	.zero		2


	//----- nvinfo : EIATTR_MAXREG_COUNT
	.align		4
        /*0070*/ 	.byte	0x03, 0x1b
        /*0072*/ 	.short	0x00ff


	//----- nvinfo : EIATTR_NUM_BARRIERS
	.align		4
        /*0074*/ 	.byte	0x02, 0x4c
        /*0076*/ 	.byte	0x01
	.zero		1


	//----- nvinfo : EIATTR_MERCURY_ISA_VERSION
	.align		4
        /*0078*/ 	.byte	0x03, 0x5f
        /*007a*/ 	.short	0x0101


	//----- nvinfo : EIATTR_VRC_CTA_INIT_COUNT
	.align		4
        /*007c*/ 	.byte	0x02, 0x4a
	.zero		1
	.zero		1


	//----- nvinfo : EIATTR_EXIT_INSTR_OFFSETS
	.align		4
        /*0080*/ 	.byte	0x04, 0x1c
        /*0082*/ 	.short	(.L_27 - .L_26)


	//   ....[0]....
.L_26:
        /*0084*/ 	.word	0x00001570


	//----- nvinfo : EIATTR_CBANK_PARAM_SIZE
	.align		4
.L_27:
        /*0088*/ 	.byte	0x03, 0x19
        /*008a*/ 	.short	0x0024


	//----- nvinfo : EIATTR_PARAM_CBANK
	.align		4
        /*008c*/ 	.byte	0x04, 0x0a
        /*008e*/ 	.short	(.L_29 - .L_28)
	.align		4
.L_28:
        /*0090*/ 	.word	index@(.nv.constant0._Z29wmma_cp_async_pipeline_kernelPK6__halfS1_Pfiii)
        /*0094*/ 	.short	0x0380
        /*0096*/ 	.short	0x0024


	//----- nvinfo : EIATTR_SW_WAR
	.align		4
.L_29:
        /*0098*/ 	.byte	0x04, 0x36
        /*009a*/ 	.short	(.L_31 - .L_30)
.L_30:
        /*009c*/ 	.word	0x00000008
.L_31:


//--------------------- .nv.info._Z26wmma_cp_async_naive_kernelPK6__halfS1_Pfiii --------------------------
	.section	.nv.info._Z26wmma_cp_async_naive_kernelPK6__halfS1_Pfiii,"",@"SHT_CUDA_INFO"
	.sectionflags	@""
	.align	4


	//----- nvinfo : EIATTR_CUDA_API_VERSION
	.align		4
        /*0000*/ 	.byte	0x04, 0x37
        /*0002*/ 	.short	(.L_33 - .L_32)
.L_32:
        /*0004*/ 	.word	0x00000082


	//----- nvinfo : EIATTR_KPARAM_INFO
	.align		4
.L_33:
        /*0008*/ 	.byte	0x04, 0x17
        /*000a*/ 	.short	(.L_35 - .L_34)
.L_34:
        /*000c*/ 	.word	0x00000000
        /*0010*/ 	.short	0x0005
        /*0012*/ 	.short	0x0020
        /*0014*/ 	.byte	0x00, 0xf0, 0x11, 0x00


	//----- nvinfo : EIATTR_KPARAM_INFO
	.align		4
.L_35:
        /*0018*/ 	.byte	0x04, 0x17
        /*001a*/ 	.short	(.L_37 - .L_36)
.L_36:
        /*001c*/ 	.word	0x00000000
        /*0020*/ 	.short	0x0004
        /*0022*/ 	.short	0x001c
        /*0024*/ 	.byte	0x00, 0xf0, 0x11, 0x00


	//----- nvinfo : EIATTR_KPARAM_INFO
	.align		4
.L_37:
        /*0028*/ 	.byte	0x04, 0x17
        /*002a*/ 	.short	(.L_39 - .L_38)
.L_38:
        /*002c*/ 	.word	0x00000000
        /*0030*/ 	.short	0x0003
        /*0032*/ 	.short	0x0018
        /*0034*/ 	.byte	0x00, 0xf0, 0x11, 0x00


	//----- nvinfo : EIATTR_KPARAM_INFO
	.align		4
.L_39:
        /*0038*/ 	.byte	0x04, 0x17
        /*003a*/ 	.short	(.L_41 - .L_40)
.L_40:
        /*003c*/ 	.word	0x00000000
        /*0040*/ 	.short	0x0002
        /*0042*/ 	.short	0x0010
        /*0044*/ 	.byte	0x00, 0xf5, 0x21, 0x00


	//----- nvinfo : EIATTR_KPARAM_INFO
	.align		4
.L_41:
        /*0048*/ 	.byte	0x04, 0x17
        /*004a*/ 	.short	(.L_43 - .L_42)
.L_42:
        /*004c*/ 	.word	0x00000000
        /*0050*/ 	.short	0x0001
        /*0052*/ 	.short	0x0008
        /*0054*/ 	.byte	0x00, 0xf5, 0x21, 0x00


	//----- nvinfo : EIATTR_KPARAM_INFO
	.align		4
.L_43:
        /*0058*/ 	.byte	0x04, 0x17
        /*005a*/ 	.short	(.L_45 - .L_44)
.L_44:
        /*005c*/ 	.word	0x00000000
        /*0060*/ 	.short	0x0000
        /*0062*/ 	.short	0x0000
        /*0064*/ 	.byte	0x00, 0xf5, 0x21, 0x00


	//----- nvinfo : EIATTR_SPARSE_MMA_MASK
	.align		4
.L_45:
        /*0068*/ 	.byte	0x03, 0x50
        /*006a*/ 	.short	0x0000


	//----- nvinfo : EIATTR_WMMA_USED
	.align		4
        /*006c*/ 	.byte	0x01, 0x2b
	.zero		2


	//----- nvinfo : EIATTR_MAXREG_COUNT
	.align		4
        /*0070*/ 	.byte	0x03, 0x1b
        /*0072*/ 	.short	0x00ff


	//----- nvinfo : EIATTR_NUM_BARRIERS
	.align		4
        /*0074*/ 	.byte	0x02, 0x4c
        /*0076*/ 	.byte	0x01
	.zero		1


	//----- nvinfo : EIATTR_MERCURY_ISA_VERSION
	.align		4
        /*0078*/ 	.byte	0x03, 0x5f
        /*007a*/ 	.short	0x0101


	//----- nvinfo : EIATTR_VRC_CTA_INIT_COUNT
	.align		4
        /*007c*/ 	.byte	0x02, 0x4a
	.zero		1
	.zero		1


	//----- nvinfo : EIATTR_EXIT_INSTR_OFFSETS
	.align		4
        /*0080*/ 	.byte	0x04, 0x1c
        /*0082*/ 	.short	(.L_47 - .L_46)


	//   ....[0]....
.L_46:
        /*0084*/ 	.word	0x00000730


	//----- nvinfo : EIATTR_CBANK_PARAM_SIZE
	.align		4
.L_47:
        /*0088*/ 	.byte	0x03, 0x19
        /*008a*/ 	.short	0x0024


	//----- nvinfo : EIATTR_PARAM_CBANK
	.align		4
        /*008c*/ 	.byte	0x04, 0x0a
        /*008e*/ 	.short	(.L_49 - .L_48)
	.align		4
.L_48:
        /*0090*/ 	.word	index@(.nv.constant0._Z26wmma_cp_async_naive_kernelPK6__halfS1_Pfiii)
        /*0094*/ 	.short	0x0380
        /*0096*/ 	.short	0x0024


	//----- nvinfo : EIATTR_SW_WAR
	.align		4
.L_49:
        /*0098*/ 	.byte	0x04, 0x36
        /*009a*/ 	.short	(.L_51 - .L_50)
.L_50:
        /*009c*/ 	.word	0x00000008
.L_51:


//--------------------- .nv.callgraph             --------------------------
	.section	.nv.callgraph,"",@"SHT_CUDA_CALLGRAPH"
	.align	4
	.sectionentsize	8
	.align		4
        /*0000*/ 	.word	0x00000000
	.align		4
        /*0004*/ 	.word	0xffffffff
	.align		4
        /*0008*/ 	.word	0x00000000
	.align		4
        /*000c*/ 	.word	0xfffffffe
	.align		4
        /*0010*/ 	.word	0x00000000
	.align		4
        /*0014*/ 	.word	0xfffffffd
	.align		4
        /*0018*/ 	.word	0x00000000
	.align		4
        /*001c*/ 	.word	0xfffffffc


//--------------------- .text._Z29wmma_cp_async_pipeline_kernelPK6__halfS1_Pfiii --------------------------
	.section	.text._Z29wmma_cp_async_pipeline_kernelPK6__halfS1_Pfiii,"ax",@progbits
	.align	128
        .global         _Z29wmma_cp_async_pipeline_kernelPK6__halfS1_Pfiii
        .type           _Z29wmma_cp_async_pipeline_kernelPK6__halfS1_Pfiii,@function
        .size           _Z29wmma_cp_async_pipeline_kernelPK6__halfS1_Pfiii,(.L_x_18 - _Z29wmma_cp_async_pipeline_kernelPK6__halfS1_Pfiii)
        .other          _Z29wmma_cp_async_pipeline_kernelPK6__halfS1_Pfiii,@"STO_CUDA_ENTRY STV_DEFAULT"
_Z29wmma_cp_async_pipeline_kernelPK6__halfS1_Pfiii:
.text._Z29wmma_cp_async_pipeline_kernelPK6__halfS1_Pfiii:
[----:B------:R-:W1:Y:S01]  /*0000*/  LDC R1, c[0x0][0x37c] ;  /* 0x0000df00ff017b82 */ /* 0x000e620000000800 */
[----:B------:R-:W2:Y:S07]  /*0010*/  S2R R0, SR_TID.X ;  /* 0x0000000000007919 */ /* 0x000eae0000002100 */
[----:B------:R-:W3:Y:S01]  /*0020*/  S2UR UR6, SR_CTAID.X ;  /* 0x00000000000679c3 */ /* 0x000ee20000002500 */
[----:B------:R-:W4:Y:S01]  /*0030*/  LDCU UR8, c[0x0][0x3a0] ;  /* 0x00007400ff0877ac */ /* 0x000f220008000800 */
[----:B-1----:R-:W-:Y:S01]  /*0040*/  VIADD R1, R1, 0xffffffe0 ;  /* 0xffffffe001017836 */ /* 0x002fe20000000000 */
[----:B------:R-:W1:Y:S01]  /*0050*/  S2R R5, SR_CgaCtaId ;  /* 0x0000000000057919 */ /* 0x000e620000008800 */
[----:B------:R-:W5:Y:S01]  /*0060*/  LDCU.64 UR14, c[0x0][0x388] ;  /* 0x00007100ff0e77ac */ /* 0x000f620008000a00 */
[----:B------:R-:W5:Y:S03]  /*0070*/  S2R R7, SR_SWINHI ;  /* 0x0000000000077919 */ /* 0x000f660000002f00 */
[----:B------:R-:W1:Y:S01]  /*0080*/  S2UR UR5, SR_CTAID.Y ;  /* 0x00000000000579c3 */ /* 0x000e620000002600 */
[----:B------:R-:W5:Y:S01]  /*0090*/  LDCU.64 UR12, c[0x0][0x380] ;  /* 0x00007000ff0c77ac */ /* 0x000f620008000a00 */
[----:B------:R-:W5:Y:S01]  /*00a0*/  LDCU.64 UR10, c[0x0][0x358] ;  /* 0x00006b00ff0a77ac */ /* 0x000f620008000a00 */
[----:B----4-:R-:W-:-:S02]  /*00b0*/  UISETP.GE.AND UP0, UPT, UR8, 0x1, UPT ;  /* 0x000000010800788c */ /* 0x010fc4000bf06270 */
[----:B---3--:R-:W-:Y:S01]  /*00c0*/  USHF.L.U32 UR6, UR6, 0x4, URZ ;  /* 0x0000000406067899 */ /* 0x008fe200080006ff */
[----:B--2---:R-:W-:Y:S01]  /*00d0*/  SHF.R.U32.HI R3, RZ, 0x1, R0 ;  /* 0x00000001ff037819 */ /* 0x004fe20000011600 */
[----:B-1----:R-:W-:Y:S01]  /*00e0*/  USHF.L.U32 UR5, UR5, 0x4, URZ ;  /* 0x0000000405057899 */ /* 0x002fe200080006ff */
[----:B------:R-:W-:-:S03]  /*00f0*/  IMAD.SHL.U32 R0, R0, 0x8, RZ ;  /* 0x0000000800007824 */ /* 0x000fc600078e00ff */
[C---:B------:R-:W-:Y:S02]  /*0100*/  VIADD R16, R3.reuse, UR6 ;  /* 0x0000000603107c36 */ /* 0x040fe40008000000 */
[----:B------:R-:W-:Y:S01]  /*0110*/  VIADD R17, R3, UR5 ;  /* 0x0000000503117c36 */ /* 0x000fe20008000000 */
[----:B------:R-:W-:Y:S01]  /*0120*/  LOP3.LUT R2, R0, 0x8, RZ, 0xc0, !PT ;  /* 0x0000000800027812 */ /* 0x000fe200078ec0ff */
[----:B------:R-:W-:Y:S01]  /*0130*/  IMAD R16, R16, UR8, RZ ;  /* 0x0000000810107c24 */ /* 0x000fe2000f8e02ff */
[----:B------:R-:W-:Y:S01]  /*0140*/  MOV R0, 0x400 ;  /* 0x0000040000007802 */ /* 0x000fe20000000f00 */
[----:B------:R-:W-:Y:S02]  /*0150*/  IMAD R17, R17, UR8, RZ ;  /* 0x0000000811117c24 */ /* 0x000fe4000f8e02ff */
[----:B------:R-:W-:Y:S01]  /*0160*/  IMAD R3, R3, 0x10, R2 ;  /* 0x0000001003037824 */ /* 0x000fe200078e0202 */
[----:B------:R-:W-:Y:S02]  /*0170*/  IADD3 R8, P1, PT, R2, R16, RZ ;  /* 0x0000001002087210 */ /* 0x000fe40007f3e0ff */
[----:B------:R-:W-:-:S02]  /*0180*/  SHF.R.S32.HI R6, RZ, 0x1f, R16 ;  /* 0x0000001fff067819 */ /* 0x000fc40000011410 */
[----:B------:R-:W-:Y:S02]  /*0190*/  SHF.R.S32.HI R4, RZ, 0x1f, R17 ;  /* 0x0000001fff047819 */ /* 0x000fe40000011411 */
[----:B------:R-:W-:Y:S02]  /*01a0*/  IADD3 R9, P0, PT, R2, R17, RZ ;  /* 0x0000001102097210 */ /* 0x000fe40007f1e0ff */
[----:B------:R-:W-:Y:S01]  /*01b0*/  LEA R0, R5, R0, 0x18 ;  /* 0x0000000005007211 */ /* 0x000fe200078ec0ff */
[----:B------:R-:W-:Y:S01]  /*01c0*/  IMAD.X R5, RZ, RZ, R6, P1 ;  /* 0x000000ffff057224 */ /* 0x000fe200008e0606 */
[C---:B-----5:R-:W-:Y:S01]  /*01d0*/  LEA R22, P1, R8.reuse, UR14, 0x1 ;  /* 0x0000000e08167c11 */ /* 0x060fe2000f8208ff */
[----:B------:R-:W-:Y:S01]  /*01e0*/  IMAD.X R4, RZ, RZ, R4, P0 ;  /* 0x000000ffff047224 */ /* 0x000fe200000e0604 */
[----:B------:R-:W-:Y:S02]  /*01f0*/  LEA R24, P0, R9, UR12, 0x1 ;  /* 0x0000000c09187c11 */ /* 0x000fe4000f8008ff */
[----:B------:R-:W-:Y:S01]  /*0200*/  LEA.HI.X R23, R8, UR15, R5, 0x1, P1 ;  /* 0x0000000f08177c11 */ /* 0x000fe200088f0c05 */
[----:B------:R-:W-:Y:S01]  /*0210*/  IMAD R5, R3, 0x2, R0 ;  /* 0x0000000203057824 */ /* 0x000fe200078e0200 */
[----:B------:R-:W-:-:S02]  /*0220*/  LEA.HI.X R25, R9, UR13, R4, 0x1, P0 ;  /* 0x0000000d09197c11 */ /* 0x000fc400080f0c04 */
[----:B------:R-:W-:Y:S02]  /*0230*/  MOV R8, R0 ;  /* 0x0000000000087202 */ /* 0x000fe40000000f00 */
[----:B------:R-:W-:Y:S02]  /*0240*/  MOV R9, R7 ;  /* 0x0000000700097202 */ /* 0x000fe40000000f00 */
[----:B------:R-:W-:Y:S01]  /*0250*/  CS2R R6, SRZ ;  /* 0x0000000000067805 */ /* 0x000fe2000001ff00 */
[----:B------:R-:W-:Y:S01]  /*0260*/  @!PT LDS RZ, [RZ] ;  /* 0x00000000fffff984 */ /* 0x000fe20000000800 */
[----:B------:R-:W-:Y:S01]  /*0270*/  @!PT LDS RZ, [RZ] ;  /* 0x00000000fffff984 */ /* 0x000fe20000000800 */
[----:B------:R-:W-:Y:S01]  /*0280*/  @!PT LDS RZ, [RZ] ;  /* 0x00000000fffff984 */ /* 0x000fe20000000800 */
[----:B------:R-:W-:Y:S01]  /*0290*/  LDGSTS.E.128 [R5], desc[UR10][R24.64] ;  /* 0x0000000018057fae */ /* 0x000fe2000b9a180a */
[C---:B------:R-:W-:Y:S02]  /*02a0*/  IADD3 R12, P2, PT, R8.reuse, 0x400, RZ ;  /* 0x00000400080c7810 */ /* 0x040fe40007f5e0ff */
[C---:B------:R-:W-:Y:S01]  /*02b0*/  IADD3 R14, P1, PT, R8.reuse, 0x600, RZ ;  /* 0x00000600080e7810 */ /* 0x040fe20007f3e0ff */
[----:B------:R1:W-:Y:S01]  /*02c0*/  LDGSTS.E.128 [R5+0x400], desc[UR10][R22.64] ;  /* 0x0040000016057fae */ /* 0x0003e2000b9a180a */
[----:B------:R-:W-:Y:S01]  /*02d0*/  IADD3 R10, P0, PT, R8, 0x200, RZ ;  /* 0x00000200080a7810 */ /* 0x000fe20007f1e0ff */
[----:B------:R-:W-:-:S02]  /*02e0*/  IMAD.X R13, RZ, RZ, R9, P2 ;  /* 0x000000ffff0d7224 */ /* 0x000fc400010e0609 */
[----:B------:R-:W0:Y:S01]  /*02f0*/  LDGDEPBAR ;  /* 0x00000000000079af */ /* 0x000e220000000000 */
[--C-:B------:R-:W-:Y:S02]  /*0300*/  IMAD.X R15, RZ, RZ, R9.reuse, P1 ;  /* 0x000000ffff0f7224 */ /* 0x100fe400008e0609 */
[----:B------:R-:W-:-:S03]  /*0310*/  IMAD.X R11, RZ, RZ, R9, P0 ;  /* 0x000000ffff0b7224 */ /* 0x000fc600000e0609 */
[----:B------:R-:W-:Y:S01]  /*0320*/  STL.128 [R1+0x10], R12 ;  /* 0x0000100c01007387 */ /* 0x000fe20000100c00 */
[----:B-1----:R-:W-:-:S03]  /*0330*/  CS2R R4, SRZ ;  /* 0x0000000000047805 */ /* 0x002fc6000001ff00 */
[----:B------:R1:W-:Y:S01]  /*0340*/  STL.128 [R1], R8 ;  /* 0x0000000801007387 */ /* 0x0003e20000100c00 */
[----:B------:R-:W-:-:S04]  /*0350*/  DEPBAR.LE SB0, 0x0 ;  /* 0x000080000000791a */ /* 0x000fc80000000000 */
[----:B-1----:R-:W-:Y:S02]  /*0360*/  CS2R R10, SRZ ;  /* 0x00000000000a7805 */ /* 0x002fe4000001ff00 */
[----:B------:R-:W-:Y:S01]  /*0370*/  CS2R R8, SRZ ;  /* 0x0000000000087805 */ /* 0x000fe2000001ff00 */
[----:B------:R-:W-:Y:S06]  /*0380*/  BAR.SYNC.DEFER_BLOCKING 0x0 ;  /* 0x0000000000007b1d */ /* 0x000fec0000010000 */
[----:B------:R-:W-:Y:S05]  /*0390*/  BRA.U !UP0, `(.L_x_0) ;  /* 0x0000001108247547 */ /* 0x000fea000b800000 */
[----:B------:R-:W-:Y:S01]  /*03a0*/  UISETP.GE.U32.AND UP0, UPT, UR8, 0x31, UPT ;  /* 0x000000310800788c */ /* 0x000fe2000bf06070 */
[----:B------:R-:W-:Y:S02]  /*03b0*/  IMAD.MOV.U32 R0, RZ, RZ, 0x1 ;  /* 0x00000001ff007424 */ /* 0x000fe400078e00ff */
[----:B------:R-:W-:Y:S02]  /*03c0*/  IMAD.MOV.U32 R20, RZ, RZ, RZ ;  /* 0x000000ffff147224 */ /* 0x000fe400078e00ff */
[----:B------:R-:W-:Y:S02]  /*03d0*/  IMAD.MOV.U32 R2, RZ, RZ, RZ ;  /* 0x000000ffff027224 */ /* 0x000fe400078e00ff */
[----:B------:R-:W-:Y:S02]  /*03e0*/  IMAD.MOV.U32 R7, RZ, RZ, RZ ;  /* 0x000000ffff077224 */ /* 0x000fe400078e00ff */
[----:B------:R-:W-:Y:S05]  /*03f0*/  BRA.U !UP0, `(.L_x_1) ;  /* 0x0000000908d87547 */ /* 0x000fea000b800000 */
[----:B------:R-:W-:Y:S01]  /*0400*/  UIADD3 UR4, UPT, UPT, UR8, -0x1, URZ ;  /* 0xffffffff08047890 */ /* 0x000fe2000fffe0ff */
[----:B------:R-:W-:Y:S01]  /*0410*/  IMAD.MOV.U32 R0, RZ, RZ, 0x1 ;  /* 0x00000001ff007424 */ /* 0x000fe200078e00ff */
[----:B------:R-:W-:Y:S01]  /*0420*/  CS2R R6, SRZ ;  /* 0x0000000000067805 */ /* 0x000fe2000001ff00 */
[----:B------:R-:W-:Y:S01]  /*0430*/  IMAD.MOV.U32 R18, RZ, RZ, RZ ;  /* 0x000000ffff127224 */ /* 0x000fe200078e00ff */
[----:B------:R-:W-:Y:S01]  /*0440*/  ULEA.HI UR4, UR4, 0x1, URZ, 0x1c ;  /* 0x0000000104047891 */ /* 0x000fe2000f8fe0ff */
[----:B------:R-:W-:Y:S01]  /*0450*/  IMAD.MOV.U32 R2, RZ, RZ, RZ ;  /* 0x000000ffff027224 */ /* 0x000fe200078e00ff */
[----:B------:R-:W-:Y:S02]  /*0460*/  CS2R R4, SRZ ;  /* 0x0000000000047805 */ /* 0x000fe4000001ff00 */
[----:B------:R-:W-:Y:S02]  /*0470*/  CS2R R10, SRZ ;  /* 0x00000000000a7805 */ /* 0x000fe4000001ff00 */
[----:B------:R-:W-:Y:S01]  /*0480*/  CS2R R8, SRZ ;  /* 0x0000000000087805 */ /* 0x000fe2000001ff00 */
[----:B------:R-:W-:Y:S01]  /*0490*/  ULOP3.LUT UR7, UR4, 0x1ffffffc, URZ, 0xc0, !UPT ;  /* 0x1ffffffc04077892 */ /* 0x000fe2000f8ec0ff */
[----:B------:R-:W1:Y:S02]  /*04a0*/  LDCU UR8, c[0x0][0x3a0] ;  /* 0x00007400ff0877ac */ /* 0x000e640008000800 */
[----:B------:R-:W-:-:S09]  /*04b0*/  UMOV UR4, URZ ;  /* 0x000000ff00047c82 */ /* 0x000fd20008000000 */
.L_x_10:
[----:B------:R-:W-:-:S05]  /*04c0*/  VIADD R12, R18, 0x10 ;  /* 0x00000010120c7836 */ /* 0x000fca0000000000 */
[----:B-1----:R-:W-:-:S13]  /*04d0*/  ISETP.GE.AND P1, PT, R12, UR8, PT ;  /* 0x000000080c007c0c */ /* 0x002fda000bf26270 */
[----:B------:R-:W-:Y:S05]  /*04e0*/  @P1 BRA `(.L_x_2) ;  /* 0x00000000003c1947 */ /* 0x000fea0003800000 */
[----:B------:R-:W-:-:S05]  /*04f0*/  IMAD R19, R0, 0x8, R1 ;  /* 0x0000000800137824 */ /* 0x000fca00078e0201 */
[----:B------:R-:W2:Y:S04]  /*0500*/  LDL.64 R14, [R19] ;  /* 0x00000000130e7983 */ /* 0x000ea80000100a00 */
[----:B------:R-:W3:Y:S01]  /*0510*/  LDL.64 R12, [R19+0x10] ;  /* 0x00001000130c7983 */ /* 0x000ee20000100a00 */
[----:B--2---:R-:W-:Y:S01]  /*0520*/  MOV R20, R14 ;  /* 0x0000000e00147202 */ /* 0x004fe20000000f00 */
[----:B------:R-:W-:Y:S01]  /*0530*/  IMAD.WIDE.U32 R14, R18, 0x2, R24 ;  /* 0x00000002120e7825 */ /* 0x000fe200078e0018 */
[----:B---3--:R-:W-:-:S03]  /*0540*/  MOV R12, R12 ;  /* 0x0000000c000c7202 */ /* 0x008fc60000000f00 */
[C---:B------:R-:W-:Y:S02]  /*0550*/  IMAD R21, R3.reuse, 0x2, R20 ;  /* 0x0000000203157824 */ /* 0x040fe400078e0214 */
[----:B------:R-:W-:-:S03]  /*0560*/  IMAD R27, R3, 0x2, R12 ;  /* 0x00000002031b7824 */ /* 0x000fc600078e020c */
[----:B------:R-:W-:Y:S01]  /*0570*/  @!PT LDS RZ, [RZ] ;  /* 0x00000000fffff984 */ /* 0x000fe20000000800 */
[----:B------:R-:W-:Y:S01]  /*0580*/  @!PT LDS RZ, [RZ] ;  /* 0x00000000fffff984 */ /* 0x000fe20000000800 */
[----:B------:R-:W-:Y:S01]  /*0590*/  @!PT LDS RZ, [RZ] ;  /* 0x00000000fffff984 */ /* 0x000fe20000000800 */
[----:B------:R1:W-:Y:S01]  /*05a0*/  LDGSTS.E.128 [R21], desc[UR10][R14.64+0x20] ;  /* 0x000000200e157fae */ /* 0x0003e2000b9a180a */
[----:B------:R-:W-:-:S05]  /*05b0*/  IMAD.WIDE.U32 R12, R18, 0x2, R22 ;  /* 0x00000002120c7825 */ /* 0x000fca00078e0016 */
[----:B------:R1:W-:Y:S04]  /*05c0*/  LDGSTS.E.128 [R27], desc[UR10][R12.64+0x20] ;  /* 0x000000200c1b7fae */ /* 0x0003e8000b9a180a */
[----:B------:R-:W0:Y:S02]  /*05d0*/  LDGDEPBAR ;  /* 0x00000000000079af */ /* 0x000e240000000000 */
.L_x_2:
[----:B------:R-:W-:-:S05]  /*05e0*/  IMAD R19, R2, 0x8, R1 ;  /* 0x0000000802137824 */ /* 0x000fca00078e0201 */
[----:B-1----:R-:W2:Y:S01]  /*05f0*/  LDL.64 R12, [R19] ;  /* 0x00000000130c7983 */ /* 0x002ea20000100a00 */
[----:B------:R-:W-:-:S03]  /*0600*/  IMAD.MOV.U32 R27, RZ, RZ, RZ ;  /* 0x000000ffff1b7224 */ /* 0x000fc600078e00ff */
[----:B------:R-:W3:Y:S01]  /*0610*/  LDL.64 R20, [R19+0x10] ;  /* 0x0000100013147983 */ /* 0x000ee20000100a00 */
[----:B------:R-:W1:Y:S02]  /*0620*/  S2R R15, SR_LANEID ;  /* 0x00000000000f7919 */ /* 0x000e640000000000 */
[----:B-1----:R-:W-:Y:S02]  /*0630*/  LOP3.LUT R26, R15, 0x3, RZ, 0xc0, !PT ;  /* 0x000000030f1a7812 */ /* 0x002fe400078ec0ff */
[----:B------:R-:W-:-:S05]  /*0640*/  SHF.R.U32.HI R15, RZ, 0x2, R15 ;  /* 0x00000002ff0f7819 */ /* 0x000fca000001160f */
[----:B------:R-:W-:-:S03]  /*0650*/  IMAD.WIDE.U32 R26, R15, 0x8, R26 ;  /* 0x000000080f1a7825 */ /* 0x000fc600078e001a */
[----:B--2---:R-:W-:-:S04]  /*0660*/  LEA R28, P0, R26, R12, 0x2 ;  /* 0x0000000c1a1c7211 */ /* 0x004fc800078010ff */
[----:B------:R-:W-:-:S05]  /*0670*/  LEA.HI.X R29, R26, R13, R27, 0x2, P0 ;  /* 0x0000000d1a1d7211 */ /* 0x000fca00000f141b */
[----:B------:R-:W2:Y:S04]  /*0680*/  LD.E R12, desc[UR10][R28.64] ;  /* 0x0000000a1c0c7980 */ /* 0x000ea8000c101900 */
[----:B------:R-:W2:Y:S04]  /*0690*/  LD.E R13, desc[UR10][R28.64+0x100] ;  /* 0x0001000a1c0d7980 */ /* 0x000ea8000c101900 */
[----:B------:R-:W2:Y:S04]  /*06a0*/  LD.E R14, desc[UR10][R28.64+0x10] ;  /* 0x0000100a1c0e7980 */ /* 0x000ea8000c101900 */
[----:B------:R3:W2:Y:S02]  /*06b0*/  LD.E R15, desc[UR10][R28.64+0x110] ;  /* 0x0001100a1c0f7980 */ /* 0x0006a4000c101900 */
[----:B---3--:R-:W-:-:S04]  /*06c0*/  LEA R28, P0, R26, R20, 0x2 ;  /* 0x000000141a1c7211 */ /* 0x008fc800078010ff */
[----:B------:R-:W-:-:S05]  /*06d0*/  LEA.HI.X R29, R26, R21, R27, 0x2, P0 ;  /* 0x000000151a1d7211 */ /* 0x000fca00000f141b */
[----:B------:R-:W2:Y:S04]  /*06e0*/  LD.E R20, desc[UR10][R28.64] ;  /* 0x0000000a1c147980 */ /* 0x000ea8000c101900 */
[----:B------:R-:W2:Y:S02]  /*06f0*/  LD.E R21, desc[UR10][R28.64+0x10] ;  /* 0x0000100a1c157980 */ /* 0x000ea4000c101900 */
[C---:B--2---:R-:W-:Y:S02]  /*0700*/  HMMA.16816.F32 R8, R12.reuse, R20, R8 ;  /* 0x000000140c08723c */ /* 0x044fe40000001808 */
[----:B------:R-:W2:Y:S04]  /*0710*/  LD.E R20, desc[UR10][R28.64+0x100] ;  /* 0x0001000a1c147980 */ /* 0x000ea8000c101900 */
[----:B------:R-:W2:Y:S02]  /*0720*/  LD.E R21, desc[UR10][R28.64+0x110] ;  /* 0x0001100a1c157980 */ /* 0x000ea4000c101900 */
[----:B--2---:R-:W-:Y:S01]  /*0730*/  HMMA.16816.F32 R4, R12, R20, R4 ;  /* 0x000000140c04723c */ /* 0x004fe20000001804 */
[----:B------:R-:W-:-:S05]  /*0740*/  VIADD R12, R18, 0x20 ;  /* 0x00000020120c7836 */ /* 0x000fca0000000000 */
[----:B------:R-:W-:Y:S01]  /*0750*/  ISETP.GE.AND P0, PT, R12, UR8, PT ;  /* 0x000000080c007c0c */ /* 0x000fe2000bf06270 */
[----:B------:R-:W-:-:S13]  /*0760*/  @P1 BRA `(.L_x_3) ;  /* 0x0000000000101947 */ /* 0x000fda0003800000 */
[----:B------:R-:W-:-:S04]  /*0770*/  DEPBAR.LE SB0, 0x0 ;  /* 0x000080000000791a */ /* 0x000fc80000000000 */
[----:B------:R-:W-:Y:S02]  /*0780*/  LOP3.LUT R2, R2, 0x1, RZ, 0x3c, !PT ;  /* 0x0000000102027812 */ /* 0x000fe400078e3cff */
[----:B------:R-:W-:Y:S01]  /*0790*/  LOP3.LUT R0, R0, 0x1, RZ, 0x3c, !PT ;  /* 0x0000000100007812 */ /* 0x000fe200078e3cff */
[----:B------:R-:W-:Y:S06]  /*07a0*/  BAR.SYNC.DEFER_BLOCKING 0x0 ;  /* 0x0000000000007b1d */ /* 0x000fec0000010000 */
.L_x_3:
[----:B------:R-:W-:Y:S05]  /*07b0*/  @P0 BRA `(.L_x_4) ;  /* 0x00000000003c0947 */ /* 0x000fea0003800000 */
[----:B------:R-:W-:-:S05]  /*07c0*/  IMAD R28, R0, 0x8, R1 ;  /* 0x00000008001c7824 */ /* 0x000fca00078e0201 */
[----:B------:R-:W2:Y:S04]  /*07d0*/  LDL.64 R12, [R28] ;  /* 0x000000001c0c7983 */ /* 0x000ea80000100a00 */
[----:B------:R-:W3:Y:S01]  /*07e0*/  LDL.64 R14, [R28+0x10] ;  /* 0x000010001c0e7983 */ /* 0x000ee20000100a00 */
[----:B--2---:R-:W-:Y:S02]  /*07f0*/  MOV R12, R12 ;  /* 0x0000000c000c7202 */ /* 0x004fe40000000f00 */
[----:B---3--:R-:W-:-:S03]  /*0800*/  MOV R20, R14 ;  /* 0x0000000e00147202 */ /* 0x008fc60000000f00 */
[----:B------:R-:W-:Y:S02]  /*0810*/  IMAD R19, R3, 0x2, R12 ;  /* 0x0000000203137824 */ /* 0x000fe400078e020c */
[----:B------:R-:W-:-:S04]  /*0820*/  IMAD.WIDE.U32 R12, R18, 0x2, R24 ;  /* 0x00000002120c7825 */ /* 0x000fc800078e0018 */
[----:B------:R-:W-:Y:S01]  /*0830*/  IMAD.WIDE.U32 R14, R18, 0x2, R22 ;  /* 0x00000002120e7825 */ /* 0x000fe200078e0016 */
[----:B------:R-:W-:Y:S01]  /*0840*/  @!PT LDS RZ, [RZ] ;  /* 0x00000000fffff984 */ /* 0x000fe20000000800 */
[----:B------:R-:W-:Y:S01]  /*0850*/  @!PT LDS RZ, [RZ] ;  /* 0x00000000fffff984 */ /* 0x000fe20000000800 */
[----:B------:R-:W-:Y:S01]  /*0860*/  @!PT LDS RZ, [RZ] ;  /* 0x00000000fffff984 */ /* 0x000fe20000000800 */
[----:B------:R1:W-:Y:S03]  /*0870*/  LDGSTS.E.128 [R19], desc[UR10][R12.64+0x40] ;  /* 0x000000400c137fae */ /* 0x0003e6000b9a180a */
[----:B------:R-:W-:-:S05]  /*0880*/  IMAD R21, R3, 0x2, R20 ;  /* 0x0000000203157824 */ /* 0x000fca00078e0214 */
[----:B------:R1:W-:Y:S04]  /*0890*/  LDGSTS.E.128 [R21], desc[UR10][R14.64+0x40] ;  /* 0x000000400e157fae */ /* 0x0003e8000b9a180a */
[----:B------:R-:W0:Y:S02]  /*08a0*/  LDGDEPBAR ;  /* 0x00000000000079af */ /* 0x000e240000000000 */
.L_x_4:
[----:B-1----:R-:W-:-:S05]  /*08b0*/  IMAD R19, R2, 0x8, R1 ;  /* 0x0000000802137824 */ /* 0x002fca00078e0201 */
[----:B------:R-:W2:Y:S04]  /*08c0*/  LDL.64 R12, [R19] ;  /* 0x00000000130c7983 */ /* 0x000ea80000100a00 */
[----:B------:R-:W3:Y:S01]  /*08d0*/  LDL.64 R20, [R19+0x10] ;  /* 0x0000100013147983 */ /* 0x000ee20000100a00 */
        /* <DEDUP_REMOVED lines=21> */
.L_x_5:
        /* <DEDUP_REMOVED lines=16> */
.L_x_6:
        /* <DEDUP_REMOVED lines=24> */
.L_x_7:
        /* <DEDUP_REMOVED lines=16> */
.L_x_8:
[----:B-1----:R-:W-:-:S05]  /*0db0*/  IMAD R21, R2, 0x8, R1 ;  /* 0x0000000802157824 */ /* 0x002fca00078e0201 */
[----:B------:R-:W2:Y:S04]  /*0dc0*/  LDL.64 R14, [R21] ;  /* 0x00000000150e7983 */ /* 0x000ea80000100a00 */
[----:B------:R-:W3:Y:S01]  /*0dd0*/  LDL.64 R12, [R21+0x10] ;  /* 0x00001000150c7983 */ /* 0x000ee20000100a00 */
[----:B--2---:R-:W-:-:S04]  /*0de0*/  LEA R18, P0, R26, R14, 0x2 ;  /* 0x0000000e1a127211 */ /* 0x004fc800078010ff */
[C---:B------:R-:W-:Y:S02]  /*0df0*/  LEA.HI.X R19, R26.reuse, R15, R27, 0x2, P0 ;  /* 0x0000000f1a137211 */ /* 0x040fe400000f141b */
[----:B---3--:R-:W-:-:S03]  /*0e00*/  LEA R28, P0, R26, R12, 0x2 ;  /* 0x0000000c1a1c7211 */ /* 0x008fc600078010ff */
[----:B------:R-:W2:Y:S01]  /*0e10*/  LD.E R12, desc[UR10][R18.64] ;  /* 0x0000000a120c7980 */ /* 0x000ea2000c101900 */
[----:B------:R-:W-:-:S03]  /*0e20*/  LEA.HI.X R29, R26, R13, R27, 0x2, P0 ;  /* 0x0000000d1a1d7211 */ /* 0x000fc600000f141b */
[----:B------:R-:W2:Y:S04]  /*0e30*/  LD.E R13, desc[UR10][R18.64+0x100] ;  /* 0x0001000a120d7980 */ /* 0x000ea8000c101900 */
[----:B------:R-:W2:Y:S04]  /*0e40*/  LD.E R14, desc[UR10][R18.64+0x10] ;  /* 0x0000100a120e7980 */ /* 0x000ea8000c101900 */
[----:B------:R-:W2:Y:S04]  /*0e50*/  LD.E R15, desc[UR10][R18.64+0x110] ;  /* 0x0001100a120f7980 */ /* 0x000ea8000c101900 */
[----:B------:R-:W2:Y:S04]  /*0e60*/  LD.E R18, desc[UR10][R28.64] ;  /* 0x0000000a1c127980 */ /* 0x000ea8000c101900 */
[----:B------:R-:W2:Y:S02]  /*0e70*/  LD.E R19, desc[UR10][R28.64+0x10] ;  /* 0x0000100a1c137980 */ /* 0x000ea4000c101900 */
[C---:B--2---:R-:W-:Y:S02]  /*0e80*/  HMMA.16816.F32 R8, R12.reuse, R18, R8 ;  /* 0x000000120c08723c */ /* 0x044fe40000001808 */
[----:B------:R-:W2:Y:S04]  /*0e90*/  LD.E R18, desc[UR10][R28.64+0x100] ;  /* 0x0001000a1c127980 */ /* 0x000ea8000c101900 */
[----:B------:R-:W2:Y:S02]  /*0ea0*/  LD.E R19, desc[UR10][R28.64+0x110] ;  /* 0x0001100a1c137980 */ /* 0x000ea4000c101900 */
[----:B--2---:R-:W-:Y:S01]  /*0eb0*/  HMMA.16816.F32 R4, R12, R18, R4 ;  /* 0x000000120c04723c */ /* 0x004fe20000001804 */
[----:B------:R-:W-:-:S04]  /*0ec0*/  NOP ;  /* 0x0000000000007918 */ /* 0x000fc80000000000 */
[----:B------:R-:W-:-:S15]  /*0ed0*/  @P2 BRA `(.L_x_9) ;  /* 0x0000000000102947 */ /* 0x000fde0003800000 */
[----:B------:R-:W-:-:S04]  /*0ee0*/  DEPBAR.LE SB0, 0x0 ;  /* 0x000080000000791a */ /* 0x000fc80000000000 */
[----:B------:R-:W-:Y:S02]  /*0ef0*/  LOP3.LUT R2, R2, 0x1, RZ, 0x3c, !PT ;  /* 0x0000000102027812 */ /* 0x000fe400078e3cff */
[----:B------:R-:W-:Y:S01]  /*0f00*/  LOP3.LUT R0, R0, 0x1, RZ, 0x3c, !PT ;  /* 0x0000000100007812 */ /* 0x000fe200078e3cff */
[----:B------:R-:W-:Y:S06]  /*0f10*/  BAR.SYNC.DEFER_BLOCKING 0x0 ;  /* 0x0000000000007b1d */ /* 0x000fec0000010000 */
.L_x_9:
[----:B------:R-:W-:Y:S01]  /*0f20*/  UIADD3 UR4, UPT, UPT, UR4, 0x4, URZ ;  /* 0x0000000404047890 */ /* 0x000fe2000fffe0ff */
[----:B------:R-:W-:-:S03]  /*0f30*/  IMAD.MOV.U32 R18, RZ, RZ, R20 ;  /* 0x000000ffff127224 */ /* 0x000fc600078e0014 */
[----:B------:R-:W-:-:S09]  /*0f40*/  UISETP.NE.AND UP0, UPT, UR4, UR7, UPT ;  /* 0x000000070400728c */ /* 0x000fd2000bf05270 */
[----:B------:R-:W-:Y:S05]  /*0f50*/  BRA.U UP0, `(.L_x_10) ;  /* 0xfffffff500587547 */ /* 0x000fea000b83ffff */
.L_x_1:
[----:B------:R-:W-:-:S04]  /*0f60*/  UIADD3 UR8, UPT, UPT, UR8, -0x1, URZ ;  /* 0xffffffff08087890 */ /* 0x000fc8000fffe0ff */
[----:B------:R-:W-:-:S04]  /*0f70*/  ULEA.HI UR4, UR8, 0x1, URZ, 0x1c ;  /* 0x0000000108047891 */ /* 0x000fc8000f8fe0ff */
[----:B------:R-:W-:-:S09]  /*0f80*/  ULOP3.LUT UP0, UR4, UR4, 0x3, URZ, 0xc0, !UPT ;  /* 0x0000000304047892 */ /* 0x000fd2000f80c0ff */
[----:B------:R-:W-:Y:S05]  /*0f90*/  BRA.U !UP0, `(.L_x_0) ;  /* 0x0000000508247547 */ /* 0x000fea000b800000 */
[----:B------:R-:W1:Y:S01]  /*0fa0*/  S2R R18, SR_TID.X ;  /* 0x0000000000127919 */ /* 0x000e620000002100 */
[----:B------:R-:W-:Y:S01]  /*0fb0*/  SHF.R.S32.HI R14, RZ, 0x1f, R17 ;  /* 0x0000001fff0e7819 */ /* 0x000fe20000011411 */
[----:B------:R-:W2:Y:S01]  /*0fc0*/  LDCU.128 UR12, c[0x0][0x380] ;  /* 0x00007000ff0c77ac */ /* 0x000ea20008000c00 */
[----:B------:R-:W-:Y:S01]  /*0fd0*/  SHF.R.S32.HI R13, RZ, 0x1f, R16 ;  /* 0x0000001fff0d7819 */ /* 0x000fe20000011410 */
[C---:B------:R-:W-:Y:S01]  /*0fe0*/  IMAD.SHL.U32 R12, R16.reuse, 0x2, RZ ;  /* 0x00000002100c7824 */ /* 0x040fe200078e00ff */
[C---:B------:R-:W-:Y:S01]  /*0ff0*/  SHF.L.U64.HI R15, R17.reuse, 0x1, R14 ;  /* 0x00000001110f7819 */ /* 0x040fe2000001020e */
[----:B------:R-:W-:Y:S01]  /*1000*/  IMAD.SHL.U32 R14, R17, 0x2, RZ ;  /* 0x00000002110e7824 */ /* 0x000fe200078e00ff */
[----:B------:R-:W-:Y:S01]  /*1010*/  SHF.L.U64.HI R13, R16, 0x1, R13 ;  /* 0x00000001100d7819 */ /* 0x000fe2000001020d */
[----:B------:R-:W3:Y:S01]  /*1020*/  LDCU UR7, c[0x0][0x3a0] ;  /* 0x00007400ff0777ac */ /* 0x000ee20008000800 */
[----:B------:R-:W-:Y:S01]  /*1030*/  UIADD3 UR4, UPT, UPT, -UR4, URZ, URZ ;  /* 0x000000ff04047290 */ /* 0x000fe2000fffe1ff */
[----:B-1----:R-:W-:-:S05]  /*1040*/  LOP3.LUT R17, R18, 0x1, RZ, 0xc0, !PT ;  /* 0x0000000112117812 */ /* 0x002fca00078ec0ff */
[----:B------:R-:W-:-:S04]  /*1050*/  IMAD.WIDE.U32 R12, R17, 0x10, R12 ;  /* 0x00000010110c7825 */ /* 0x000fc800078e000c */
[----:B------:R-:W-:-:S04]  /*1060*/  IMAD.WIDE.U32 R14, R17, 0x10, R14 ;  /* 0x00000010110e7825 */ /* 0x000fc800078e000e */
[----:B------:R-:W-:-:S04]  /*1070*/  IMAD.WIDE.U32 R12, R20, 0x2, R12 ;  /* 0x00000002140c7825 */ /* 0x000fc800078e000c */
[----:B------:R-:W-:Y:S01]  /*1080*/  IMAD.WIDE.U32 R14, R20, 0x2, R14 ;  /* 0x00000002140e7825 */ /* 0x000fe200078e000e */
[----:B--2---:R-:W-:Y:S02]  /*1090*/  IADD3 R24, P0, PT, R12, UR14, RZ ;  /* 0x0000000e0c187c10 */ /* 0x004fe4000ff1e0ff */
[----:B------:R-:W-:Y:S02]  /*10a0*/  IADD3 R28, P2, PT, R14, UR12, RZ ;  /* 0x0000000c0e1c7c10 */ /* 0x000fe4000ff5e0ff */
[----:B------:R-:W-:Y:S02]  /*10b0*/  IADD3 R24, P1, PT, R24, 0x20, RZ ;  /* 0x0000002018187810 */ /* 0x000fe40007f3e0ff */
[----:B------:R-:W-:Y:S02]  /*10c0*/  IADD3 R28, P3, PT, R28, 0x20, RZ ;  /* 0x000000201c1c7810 */ /* 0x000fe40007f7e0ff */
[----:B------:R-:W-:Y:S02]  /*10d0*/  IADD3.X R25, PT, PT, RZ, UR15, R13, P1, P0 ;  /* 0x0000000fff197c10 */ /* 0x000fe40008fe040d */
[----:B---3--:R-:W-:-:S09]  /*10e0*/  IADD3.X R29, PT, PT, RZ, UR13, R15, P3, P2 ;  /* 0x0000000dff1d7c10 */ /* 0x008fd20009fe440f */
.L_x_13:
[----:B------:R-:W-:Y:S02]  /*10f0*/  VIADD R20, R20, 0x10 ;  /* 0x0000001014147836 */ /* 0x000fe40000000000 */
[----:B------:R-:W-:-:S03]  /*1100*/  IMAD R18, R2, 0x8, R1 ;  /* 0x0000000802127824 */ /* 0x000fc600078e0201 */
[----:B------:R-:W-:-:S13]  /*1110*/  ISETP.GE.AND P0, PT, R20, UR7, PT ;  /* 0x0000000714007c0c */ /* 0x000fda000bf06270 */
[----:B------:R-:W-:Y:S05]  /*1120*/  @P0 BRA `(.L_x_11) ;  /* 0x0000000000340947 */ /* 0x000fea0003800000 */
[----:B------:R-:W-:-:S05]  /*1130*/  IMAD R16, R0, 0x8, R1 ;  /* 0x0000000800107824 */ /* 0x000fca00078e0201 */
[----:B------:R-:W2:Y:S04]  /*1140*/  LDL.64 R14, [R16] ;  /* 0x00000000100e7983 */ /* 0x000ea80000100a00 */
[----:B------:R-:W3:Y:S01]  /*1150*/  LDL.64 R12, [R16+0x10] ;  /* 0x00001000100c7983 */ /* 0x000ee20000100a00 */
[----:B--2---:R-:W-:Y:S02]  /*1160*/  MOV R14, R14 ;  /* 0x0000000e000e7202 */ /* 0x004fe40000000f00 */
[----:B---3--:R-:W-:-:S03]  /*1170*/  MOV R12, R12 ;  /* 0x0000000c000c7202 */ /* 0x008fc60000000f00 */
[C---:B------:R-:W-:Y:S02]  /*1180*/  IMAD R13, R3.reuse, 0x2, R14 ;  /* 0x00000002030d7824 */ /* 0x040fe400078e020e */
[----:B------:R-:W-:-:S03]  /*1190*/  IMAD R15, R3, 0x2, R12 ;  /* 0x00000002030f7824 */ /* 0x000fc600078e020c */
[----:B------:R-:W-:Y:S01]  /*11a0*/  @!PT LDS RZ, [RZ] ;  /* 0x00000000fffff984 */ /* 0x000fe20000000800 */
[----:B------:R-:W-:Y:S01]  /*11b0*/  @!PT LDS RZ, [RZ] ;  /* 0x00000000fffff984 */ /* 0x000fe20000000800 */
[----:B------:R-:W-:Y:S01]  /*11c0*/  @!PT LDS RZ, [RZ] ;  /* 0x00000000fffff984 */ /* 0x000fe20000000800 */
[----:B------:R1:W-:Y:S04]  /*11d0*/  LDGSTS.E.128 [R13], desc[UR10][R28.64] ;  /* 0x000000001c0d7fae */ /* 0x0003e8000b9a180a */
[----:B------:R1:W-:Y:S04]  /*11e0*/  LDGSTS.E.128 [R15], desc[UR10][R24.64] ;  /* 0x00000000180f7fae */ /* 0x0003e8000b9a180a */
[----:B------:R-:W0:Y:S02]  /*11f0*/  LDGDEPBAR ;  /* 0x00000000000079af */ /* 0x000e240000000000 */
.L_x_11:
[----:B------:R-:W2:Y:S04]  /*1200*/  LDL.64 R16, [R18] ;  /* 0x0000000012107983 */ /* 0x000ea80000100a00 */
[----:B-1----:R-:W3:Y:S01]  /*1210*/  LDL.64 R14, [R18+0x10] ;  /* 0x00001000120e7983 */ /* 0x002ee20000100a00 */
[----:B------:R-:W1:Y:S02]  /*1220*/  S2R R13, SR_LANEID ;  /* 0x00000000000d7919 */ /* 0x000e640000000000 */
[----:B-1----:R-:W-:Y:S02]  /*1230*/  LOP3.LUT R12, R13, 0x3, RZ, 0xc0, !PT ;  /* 0x000000030d0c7812 */ /* 0x002fe400078ec0ff */
[----:B------:R-:W-:Y:S01]  /*1240*/  SHF.R.U32.HI R19, RZ, 0x2, R13 ;  /* 0x00000002ff137819 */ /* 0x000fe2000001160d */
[----:B------:R-:W-:-:S04]  /*1250*/  IMAD.MOV.U32 R13, RZ, RZ, RZ ;  /* 0x000000ffff0d7224 */ /* 0x000fc800078e00ff */
[----:B------:R-:W-:-:S03]  /*1260*/  IMAD.WIDE.U32 R12, R19, 0x8, R12 ;  /* 0x00000008130c7825 */ /* 0x000fc600078e000c */
        /* <DEDUP_REMOVED lines=9> */
[----:B------:R-:W2:Y:S04]  /*1300*/  LD.E R19, desc[UR10][R16.64+0x10] ;  /* 0x0000100a10137980 */ /* 0x000ea8000c101900 */
[----:B------:R-:W3:Y:S04]  /*1310*/  LD.E R22, desc[UR10][R16.64+0x100] ;  /* 0x0001000a10167980 */ /* 0x000ee8000c101900 */
[----:B------:R-:W3:Y:S01]  /*1320*/  LD.E R23, desc[UR10][R16.64+0x110] ;  /* 0x0001100a10177980 */ /* 0x000ee2000c101900 */
[----:B------:R-:W-:Y:S01]  /*1330*/  ISETP.GE.AND P0, PT, R20, UR7, PT ;  /* 0x0000000714007c0c */ /* 0x000fe2000bf06270 */
[----:B------:R-:W-:-:S04]  /*1340*/  UIADD3 UR4, UPT, UPT, UR4, 0x1, URZ ;  /* 0x0000000104047890 */ /* 0x000fc8000fffe0ff */
[----:B------:R-:W-:Y:S01]  /*1350*/  UISETP.NE.AND UP0, UPT, UR4, URZ, UPT ;  /* 0x000000ff0400728c */ /* 0x000fe2000bf05270 */
[C---:B--2---:R-:W-:Y:S08]  /*1360*/  HMMA.16816.F32 R8, R12.reuse, R18, R8 ;  /* 0x000000120c08723c */ /* 0x044ff00000001808 */
[----:B---3--:R-:W-:Y:S01]  /*1370*/  HMMA.16816.F32 R4, R12, R22, R4 ;  /* 0x000000160c04723c */ /* 0x008fe20000001804 */
[----:B------:R-:W-:-:S04]  /*1380*/  NOP ;  /* 0x0000000000007918 */ /* 0x000fc80000000000 */
[----:B------:R-:W-:-:S15]  /*1390*/  @P0 BRA `(.L_x_12) ;  /* 0x0000000000100947 */ /* 0x000fde0003800000 */
[----:B------:R-:W-:-:S04]  /*13a0*/  DEPBAR.LE SB0, 0x0 ;  /* 0x000080000000791a */ /* 0x000fc80000000000 */
[----:B------:R-:W-:Y:S02]  /*13b0*/  LOP3.LUT R2, R2, 0x1, RZ, 0x3c, !PT ;  /* 0x0000000102027812 */ /* 0x000fe400078e3cff */
[----:B------:R-:W-:Y:S01]  /*13c0*/  LOP3.LUT R0, R0, 0x1, RZ, 0x3c, !PT ;  /* 0x0000000100007812 */ /* 0x000fe200078e3cff */
[----:B------:R-:W-:Y:S06]  /*13d0*/  BAR.SYNC.DEFER_BLOCKING 0x0 ;  /* 0x0000000000007b1d */ /* 0x000fec0000010000 */
.L_x_12:
[----:B------:R-:W-:Y:S02]  /*13e0*/  IADD3 R24, P0, PT, R24, 0x20, RZ ;  /* 0x0000002018187810 */ /* 0x000fe40007f1e0ff */
[----:B------:R-:W-:-:S03]  /*13f0*/  IADD3 R28, P1, PT, R28, 0x20, RZ ;  /* 0x000000201c1c7810 */ /* 0x000fc60007f3e0ff */
[----:B------:R-:W-:Y:S02]  /*1400*/  IMAD.X R25, RZ, RZ, R25, P0 ;  /* 0x000000ffff197224 */ /* 0x000fe400000e0619 */
[----:B------:R-:W-:Y:S01]  /*1410*/  IMAD.X R29, RZ, RZ, R29, P1 ;  /* 0x000000ffff1d7224 */ /* 0x000fe200008e061d */
[----:B------:R-:W-:Y:S07]  /*1420*/  BRA.U UP0, `(.L_x_13) ;  /* 0xfffffffd00307547 */ /* 0x000fee000b83ffff */
.L_x_0:
[----:B------:R-:W1:Y:S01]  /*1430*/  S2R R12, SR_LANEID ;  /* 0x00000000000c7919 */ /* 0x000e620000000000 */
[----:B------:R-:W2:Y:S01]  /*1440*/  LDC R15, c[0x0][0x39c] ;  /* 0x0000e700ff0f7b82 */ /* 0x000ea20000000800 */
[----:B------:R-:W-:-:S07]  /*1450*/  IMAD.MOV.U32 R13, RZ, RZ, RZ ;  /* 0x000000ffff0d7224 */ /* 0x000fce00078e00ff */
[----:B------:R-:W3:Y:S01]  /*1460*/  LDC.64 R2, c[0x0][0x390] ;  /* 0x0000e400ff027b82 */ /* 0x000ee20000000a00 */
[----:B--2---:R-:W-:Y:S01]  /*1470*/  IMAD R0, R15, UR5, RZ ;  /* 0x000000050f007c24 */ /* 0x004fe2000f8e02ff */
[----:B------:R-:W-:-:S04]  /*1480*/  SHF.R.U32.HI R15, RZ, 0x1, R15 ;  /* 0x00000001ff0f7819 */ /* 0x000fc8000001160f */
[----:B------:R-:W-:Y:S02]  /*1490*/  IADD3 R14, P0, PT, R0, UR6, RZ ;  /* 0x00000006000e7c10 */ /* 0x000fe4000ff1e0ff */
[----:B-1----:R-:W-:Y:S02]  /*14a0*/  SHF.R.U32.HI R16, RZ, 0x2, R12 ;  /* 0x00000002ff107819 */ /* 0x002fe4000001160c */
[----:B------:R-:W-:Y:S02]  /*14b0*/  LOP3.LUT R12, R12, 0x3, RZ, 0xc0, !PT ;  /* 0x000000030c0c7812 */ /* 0x000fe400078ec0ff */
[----:B------:R-:W-:Y:S02]  /*14c0*/  LEA.HI.X.SX32 R0, R0, RZ, 0x1, P0 ;  /* 0x000000ff00007211 */ /* 0x000fe400000f0eff */
[----:B---3--:R-:W-:Y:S01]  /*14d0*/  LEA R17, P0, R14, R2, 0x2 ;  /* 0x000000020e117211 */ /* 0x008fe200078010ff */
[----:B------:R-:W-:-:S03]  /*14e0*/  IMAD.WIDE.U32 R12, R16, R15, R12 ;  /* 0x0000000f100c7225 */ /* 0x000fc600078e000c */
[----:B------:R-:W-:Y:S02]  /*14f0*/  LEA.HI.X R3, R14, R3, R0, 0x2, P0 ;  /* 0x000000030e037211 */ /* 0x000fe400000f1400 */
[----:B------:R-:W-:-:S04]  /*1500*/  LEA R2, P0, R12, R17, 0x3 ;  /* 0x000000110c027211 */ /* 0x000fc800078018ff */
[----:B------:R-:W-:-:S03]  /*1510*/  LEA.HI.X R3, R12, R3, R13, 0x3, P0 ;  /* 0x000000030c037211 */ /* 0x000fc600000f1c0d */
[----:B------:R-:W-:Y:S02]  /*1520*/  IMAD.WIDE.U32 R12, R15, 0x40, R2 ;  /* 0x000000400f0c7825 */ /* 0x000fe400078e0002 */
[----:B------:R-:W-:Y:S04]  /*1530*/  STG.E.64 desc[UR10][R2.64], R8 ;  /* 0x0000000802007986 */ /* 0x000fe8000c101b0a */
[----:B------:R-:W-:Y:S04]  /*1540*/  STG.E.64 desc[UR10][R12.64], R10 ;  /* 0x0000000a0c007986 */ /* 0x000fe8000c101b0a */
[----:B------:R-:W-:Y:S04]  /*1550*/  STG.E.64 desc[UR10][R2.64+0x20], R4 ;  /* 0x0000200402007986 */ /* 0x000fe8000c101b0a */
[----:B------:R-:W-:Y:S01]  /*1560*/  STG.E.64 desc[UR10][R12.64+0x20], R6 ;  /* 0x000020060c007986 */ /* 0x000fe2000c101b0a */
[----:B------:R-:W-:Y:S05]  /*1570*/  EXIT ;  /* 0x000000000000794d */ /* 0x000fea0003800000 */
.L_x_14:
[----:B------:R-:W-:-:S00]  /*1580*/  BRA `(.L_x_14) ;  /* 0xfffffffc00fc7947 */ /* 0x000fc0000383ffff */
[----:B------:R-:W-:-:S00]  /*1590*/  NOP ;  /* 0x0000000000007918 */ /* 0x000fc00000000000 */
        /* <DEDUP_REMOVED lines=14> */
.L_x_18:


//--------------------- .text._Z26wmma_cp_async_naive_kernelPK6__halfS1_Pfiii --------------------------
	.section	.text._Z26wmma_cp_async_naive_kernelPK6__halfS1_Pfiii,"ax",@progbits
	.align	128
        .global         _Z26wmma_cp_async_naive_kernelPK6__halfS1_Pfiii
        .type           _Z26wmma_cp_async_naive_kernelPK6__halfS1_Pfiii,@function
        .size           _Z26wmma_cp_async_naive_kernelPK6__halfS1_Pfiii,(.L_x_19 - _Z26wmma_cp_async_naive_kernelPK6__halfS1_Pfiii)
        .other          _Z26wmma_cp_async_naive_kernelPK6__halfS1_Pfiii,@"STO_CUDA_ENTRY STV_DEFAULT"
_Z26wmma_cp_async_naive_kernelPK6__halfS1_Pfiii:
.text._Z26wmma_cp_async_naive_kernelPK6__halfS1_Pfiii:
[----:B------:R-:W-:Y:S01]  /*0000*/  LDC R1, c[0x0][0x37c] ;  /* 0x0000df00ff017b82 */ /* 0x000fe20000000800 */
[----:B------:R-:W0:Y:S01]  /*0010*/  LDCU UR8, c[0x0][0x3a0] ;  /* 0x00007400ff0877ac */ /* 0x000e220008000800 */
[----:B------:R-:W1:Y:S01]  /*0020*/  S2R R3, SR_CTAID.Y ;  /* 0x0000000000037919 */ /* 0x000e620000002600 */
[----:B------:R-:W-:Y:S02]  /*0030*/  CS2R R6, SRZ ;  /* 0x0000000000067805 */ /* 0x000fe4000001ff00 */
[----:B------:R-:W-:Y:S02]  /*0040*/  CS2R R4, SRZ ;  /* 0x0000000000047805 */ /* 0x000fe4000001ff00 */
[----:B------:R-:W-:Y:S01]  /*0050*/  CS2R R10, SRZ ;  /* 0x00000000000a7805 */ /* 0x000fe2000001ff00 */
[----:B------:R-:W2:Y:S01]  /*0060*/  S2R R2, SR_CTAID.X ;  /* 0x0000000000027919 */ /* 0x000ea20000002500 */
[----:B------:R-:W-:Y:S01]  /*0070*/  CS2R R8, SRZ ;  /* 0x0000000000087805 */ /* 0x000fe2000001ff00 */
[----:B------:R-:W3:Y:S01]  /*0080*/  LDCU.64 UR6, c[0x0][0x358] ;  /* 0x00006b00ff0677ac */ /* 0x000ee20008000a00 */
[----:B0-----:R-:W-:-:S09]  /*0090*/  UISETP.GE.AND UP0, UPT, UR8, 0x1, UPT ;  /* 0x000000010800788c */ /* 0x001fd2000bf06270 */
[----:B---3--:R-:W-:Y:S05]  /*00a0*/  BRA.U !UP0, `(.L_x_15) ;  /* 0x00000005084c7547 */ /* 0x008fea000b800000 */
[----:B------:R-:W0:Y:S01]  /*00b0*/  S2R R19, SR_TID.X ;  /* 0x0000000000137919 */ /* 0x000e220000002100 */
[----:B------:R-:W-:Y:S01]  /*00c0*/  IMAD.MOV.U32 R13, RZ, RZ, RZ ;  /* 0x000000ffff0d7224 */ /* 0x000fe200078e00ff */
[----:B------:R-:W3:Y:S01]  /*00d0*/  S2UR UR5, SR_CgaCtaId ;  /* 0x00000000000579c3 */ /* 0x000ee20000008800 */
[----:B------:R-:W4:Y:S01]  /*00e0*/  LDCU.64 UR10, c[0x0][0x380] ;  /* 0x00007000ff0a77ac */ /* 0x000f220008000a00 */
[----:B------:R-:W5:Y:S01]  /*00f0*/  S2R R7, SR_LANEID ;  /* 0x0000000000077919 */ /* 0x000f620000000000 */
[----:B------:R-:W-:Y:S02]  /*0100*/  UMOV UR4, 0x400 ;  /* 0x0000040000047882 */ /* 0x000fe40000000000 */
[----:B---3--:R-:W-:-:S04]  /*0110*/  ULEA UR5, UR5, UR4, 0x18 ;  /* 0x0000000405057291 */ /* 0x008fc8000f8ec0ff */
[----:B------:R-:W-:Y:S01]  /*0120*/  UIADD3 UR4, UPT, UPT, UR5, 0x200, URZ ;  /* 0x0000020005047890 */ /* 0x000fe2000fffe0ff */
[C---:B0-----:R-:W-:Y:S01]  /*0130*/  SHF.R.U64 R12, R19.reuse, 0x1, RZ ;  /* 0x00000001130c7819 */ /* 0x041fe200000012ff */
[C---:B------:R-:W-:Y:S01]  /*0140*/  IMAD.SHL.U32 R14, R19.reuse, 0x10, RZ ;  /* 0x00000010130e7824 */ /* 0x040fe200078e00ff */
[----:B------:R-:W-:Y:S01]  /*0150*/  SHF.R.U32.HI R17, RZ, 0x1, R19 ;  /* 0x00000001ff117819 */ /* 0x000fe20000011613 */
[C---:B------:R-:W-:Y:S01]  /*0160*/  IMAD.SHL.U32 R0, R19.reuse, 0x8, RZ ;  /* 0x0000000813007824 */ /* 0x040fe200078e00ff */
[----:B------:R-:W-:Y:S01]  /*0170*/  LOP3.LUT R19, R19, 0x1, RZ, 0xc0, !PT ;  /* 0x0000000113137812 */ /* 0x000fe200078ec0ff */
[----:B-1----:R-:W-:Y:S01]  /*0180*/  IMAD.WIDE.U32 R12, R3, 0x10, R12 ;  /* 0x00000010030c7825 */ /* 0x002fe200078e000c */
[----:B------:R-:W-:Y:S02]  /*0190*/  LOP3.LUT R26, R14, 0x10, RZ, 0xc0, !PT ;  /* 0x000000100e1a7812 */ /* 0x000fe400078ec0ff */
[----:B------:R-:W-:Y:S01]  /*01a0*/  LOP3.LUT R0, R0, 0x8, RZ, 0xc0, !PT ;  /* 0x0000000800007812 */ /* 0x000fe200078ec0ff */
[----:B------:R-:W-:Y:S01]  /*01b0*/  IMAD R15, R13, UR8, RZ ;  /* 0x000000080d0f7c24 */ /* 0x000fe2000f8e02ff */
[----:B-----5:R-:W-:Y:S01]  /*01c0*/  SHF.R.U32.HI R16, RZ, 0x4, R7 ;  /* 0x00000004ff107819 */ /* 0x020fe20000011607 */
[----:B------:R-:W-:-:S04]  /*01d0*/  IMAD.WIDE.U32 R12, R12, UR8, RZ ;  /* 0x000000080c0c7c25 */ /* 0x000fc8000f8e00ff */
[----:B------:R-:W-:Y:S02]  /*01e0*/  IMAD.IADD R15, R13, 0x1, R15 ;  /* 0x000000010d0f7824 */ /* 0x000fe400078e020f */
[----:B------:R-:W-:Y:S02]  /*01f0*/  IMAD.SHL.U32 R14, R12, 0x2, RZ ;  /* 0x000000020c0e7824 */ /* 0x000fe400078e00ff */
[----:B--2---:R-:W-:Y:S01]  /*0200*/  IMAD R13, R2, 0x10, R17 ;  /* 0x00000010020d7824 */ /* 0x004fe200078e0211 */
[----:B------:R-:W-:Y:S01]  /*0210*/  SHF.L.U64.HI R15, R12, 0x1, R15 ;  /* 0x000000010c0f7819 */ /* 0x000fe2000001020f */
[----:B------:R-:W-:Y:S01]  /*0220*/  IMAD R26, R17, 0x20, R26 ;  /* 0x00000020111a7824 */ /* 0x000fe200078e021a */
[----:B------:R-:W-:Y:S01]  /*0230*/  SHF.R.U32.HI R12, RZ, 0x3, R7 ;  /* 0x00000003ff0c7819 */ /* 0x000fe20000011607 */
[----:B------:R-:W-:Y:S01]  /*0240*/  IMAD R0, R13, UR8, R0 ;  /* 0x000000080d007c24 */ /* 0x000fe2000f8e0200 */
[----:B------:R-:W-:Y:S01]  /*0250*/  LOP3.LUT R13, R7, 0x7, RZ, 0xc0, !PT ;  /* 0x00000007070d7812 */ /* 0x000fe200078ec0ff */
[----:B------:R-:W-:-:S04]  /*0260*/  IMAD.WIDE.U32 R14, R19, 0x10, R14 ;  /* 0x00000010130e7825 */ /* 0x000fc800078e000e */
[----:B------:R-:W-:Y:S01]  /*0270*/  IMAD.SHL.U32 R18, R12, 0x8, RZ ;  /* 0x000000080c127824 */ /* 0x000fe200078e00ff */
[----:B----4-:R-:W-:Y:S01]  /*0280*/  IADD3 R28, P0, PT, R14, UR10, RZ ;  /* 0x0000000a0e1c7c10 */ /* 0x010fe2000ff1e0ff */
[----:B------:R-:W-:-:S03]  /*0290*/  IMAD.SHL.U32 R12, R12, 0x8, RZ ;  /* 0x000000080c0c7824 */ /* 0x000fc600078e00ff */
[--C-:B------:R-:W-:Y:S01]  /*02a0*/  LOP3.LUT R7, R18, 0x8, R13.reuse, 0xe2, !PT ;  /* 0x0000000812077812 */ /* 0x100fe200078ee20d */
[----:B------:R-:W-:Y:S01]  /*02b0*/  IMAD R13, R16, 0x8, R13 ;  /* 0x00000008100d7824 */ /* 0x000fe200078e020d */
[----:B------:R-:W-:Y:S01]  /*02c0*/  LOP3.LUT R12, R12, 0x8, RZ, 0xe2, !PT ;  /* 0x000000080c0c7812 */ /* 0x000fe200078ee2ff */
[----:B------:R-:W-:Y:S01]  /*02d0*/  IMAD.SHL.U32 R16, R16, 0x8, RZ ;  /* 0x0000000810107824 */ /* 0x000fe200078e00ff */
[----:B------:R-:W-:-:S03]  /*02e0*/  IADD3 R28, P1, PT, R28, 0x8, RZ ;  /* 0x000000081c1c7810 */ /* 0x000fc60007f3e0ff */
[----:B------:R-:W-:Y:S01]  /*02f0*/  IMAD R16, R7, 0x10, R16 ;  /* 0x0000001007107824 */ /* 0x000fe200078e0210 */
[----:B------:R-:W-:Y:S01]  /*0300*/  IADD3.X R29, PT, PT, RZ, UR11, R15, P1, P0 ;  /* 0x0000000bff1d7c10 */ /* 0x000fe20008fe040f */
[----:B------:R-:W-:Y:S02]  /*0310*/  IMAD R12, R13, 0x10, R12 ;  /* 0x000000100d0c7824 */ /* 0x000fe400078e020c */
[----:B------:R-:W-:Y:S01]  /*0320*/  IMAD.MOV.U32 R7, RZ, RZ, RZ ;  /* 0x000000ffff077224 */ /* 0x000fe200078e00ff */
[----:B------:R-:W-:Y:S02]  /*0330*/  LEA R24, R16, UR5, 0x1 ;  /* 0x0000000510187c11 */ /* 0x000fe4000f8e08ff */
[----:B------:R-:W-:Y:S01]  /*0340*/  LEA R25, R12, UR4, 0x1 ;  /* 0x000000040c197c11 */ /* 0x000fe2000f8e08ff */
[----:B------:R-:W-:-:S06]  /*0350*/  UMOV UR4, URZ ;  /* 0x000000ff00047c82 */ /* 0x000fcc0008000000 */
.L_x_16:
[----:B------:R-:W2:Y:S01]  /*0360*/  LDG.E.U16.CONSTANT R15, desc[UR6][R28.64+0x4] ;  /* 0x000004061c0f7981 */ /* 0x000ea2000c1e9500 */
[----:B------:R-:W0:Y:S03]  /*0370*/  LDC.64 R20, c[0x0][0x388] ;  /* 0x0000e200ff147b82 */ /* 0x000e260000000a00 */
[----:B------:R-:W2:Y:S04]  /*0380*/  LDG.E.U16.CONSTANT R18, desc[UR6][R28.64+0x6] ;  /* 0x000006061c127981 */ /* 0x000ea8000c1e9500 */
[----:B------:R-:W3:Y:S04]  /*0390*/  LDG.E.U16.CONSTANT R14, desc[UR6][R28.64] ;  /* 0x000000061c0e7981 */ /* 0x000ee8000c1e9500 */
[----:B------:R-:W3:Y:S04]  /*03a0*/  LDG.E.U16.CONSTANT R19, desc[UR6][R28.64+0x2] ;  /* 0x000002061c137981 */ /* 0x000ee8000c1e9500 */
[----:B------:R-:W4:Y:S04]  /*03b0*/  LDG.E.U16.CONSTANT R13, desc[UR6][R28.64+-0x4] ;  /* 0xfffffc061c0d7981 */ /* 0x000f28000c1e9500 */
[----:B------:R-:W4:Y:S04]  /*03c0*/  LDG.E.U16.CONSTANT R16, desc[UR6][R28.64+-0x2] ;  /* 0xfffffe061c107981 */ /* 0x000f28000c1e9500 */
[----:B------:R-:W5:Y:S04]  /*03d0*/  LDG.E.U16.CONSTANT R12, desc[UR6][R28.64+-0x8] ;  /* 0xfffff8061c0c7981 */ /* 0x000f68000c1e9500 */
[----:B------:R-:W5:Y:S01]  /*03e0*/  LDG.E.U16.CONSTANT R17, desc[UR6][R28.64+-0x6] ;  /* 0xfffffa061c117981 */ /* 0x000f62000c1e9500 */
[----:B0-----:R-:W-:-:S05]  /*03f0*/  IMAD.WIDE.U32 R20, R0, 0x2, R20 ;  /* 0x0000000200147825 */ /* 0x001fca00078e0014 */
[----:B------:R-:W5:Y:S04]  /*0400*/  LDG.E.U16.CONSTANT R22, desc[UR6][R20.64+0x8] ;  /* 0x0000080614167981 */ /* 0x000f68000c1e9500 */
[----:B------:R-:W5:Y:S04]  /*0410*/  LDG.E.U16.CONSTANT R23, desc[UR6][R20.64+0xa] ;  /* 0x00000a0614177981 */ /* 0x000f68000c1e9500 */
[----:B------:R-:W5:Y:S01]  /*0420*/  LDG.E.U16.CONSTANT R27, desc[UR6][R20.64+0xc] ;  /* 0x00000c06141b7981 */ /* 0x000f62000c1e9500 */
[----:B--2---:R-:W-:-:S03]  /*0430*/  PRMT R15, R15, 0x5410, R18 ;  /* 0x000054100f0f7816 */ /* 0x004fc60000000012 */
[----:B------:R-:W2:Y:S01]  /*0440*/  LDG.E.U16.CONSTANT R18, desc[UR6][R20.64+0x4] ;  /* 0x0000040614127981 */ /* 0x000ea2000c1e9500 */
[----:B---3--:R-:W-:-:S03]  /*0450*/  PRMT R14, R14, 0x5410, R19 ;  /* 0x000054100e0e7816 */ /* 0x008fc60000000013 */
[----:B------:R-:W2:Y:S01]  /*0460*/  LDG.E.U16.CONSTANT R19, desc[UR6][R20.64+0x6] ;  /* 0x0000060614137981 */ /* 0x000ea2000c1e9500 */
[----:B----4-:R-:W-:-:S03]  /*0470*/  PRMT R13, R13, 0x5410, R16 ;  /* 0x000054100d0d7816 */ /* 0x010fc60000000010 */
[----:B------:R-:W3:Y:S01]  /*0480*/  LDG.E.U16.CONSTANT R16, desc[UR6][R20.64] ;  /* 0x0000000614107981 */ /* 0x000ee2000c1e9500 */
[----:B-----5:R-:W-:-:S03]  /*0490*/  PRMT R12, R12, 0x5410, R17 ;  /* 0x000054100c0c7816 */ /* 0x020fc60000000011 */
[----:B------:R-:W3:Y:S04]  /*04a0*/  LDG.E.U16.CONSTANT R17, desc[UR6][R20.64+0x2] ;  /* 0x0000020614117981 */ /* 0x000ee8000c1e9500 */
[----:B------:R0:W-:Y:S04]  /*04b0*/  STS.128 [R26+UR5], R12 ;  /* 0x0000000c1a007988 */ /* 0x0001e80008000c05 */
[----:B0-----:R2:W4:Y:S01]  /*04c0*/  LDG.E.U16.CONSTANT R12, desc[UR6][R20.64+0xe] ;  /* 0x00000e06140c7981 */ /* 0x001522000c1e9500 */
[----:B------:R-:W-:Y:S01]  /*04d0*/  PRMT R22, R22, 0x5410, R23 ;  /* 0x0000541016167816 */ /* 0x000fe20000000017 */
[----:B------:R-:W-:-:S04]  /*04e0*/  UIADD3 UR4, UPT, UPT, UR4, 0x10, URZ ;  /* 0x0000001004047890 */ /* 0x000fc8000fffe0ff */
[----:B------:R-:W-:Y:S01]  /*04f0*/  UISETP.GE.AND UP0, UPT, UR4, UR8, UPT ;  /* 0x000000080400728c */ /* 0x000fe2000bf06270 */
[----:B------:R-:W-:Y:S01]  /*0500*/  IADD3 R28, P0, PT, R28, 0x20, RZ ;  /* 0x000000201c1c7810 */ /* 0x000fe20007f1e0ff */
[----:B------:R-:W-:-:S04]  /*0510*/  VIADD R0, R0, 0x10 ;  /* 0x0000001000007836 */ /* 0x000fc80000000000 */
[----:B------:R-:W-:Y:S01]  /*0520*/  IMAD.X R29, RZ, RZ, R29, P0 ;  /* 0x000000ffff1d7224 */ /* 0x000fe200000e061d */
[----:B--2---:R-:W-:Y:S02]  /*0530*/  PRMT R21, R18, 0x5410, R19 ;  /* 0x0000541012157816 */ /* 0x004fe40000000013 */
[----:B---3--:R-:W-:Y:S02]  /*0540*/  PRMT R20, R16, 0x5410, R17 ;  /* 0x0000541010147816 */ /* 0x008fe40000000011 */
[----:B----4-:R-:W-:-:S05]  /*0550*/  PRMT R23, R27, 0x5410, R12 ;  /* 0x000054101b177816 */ /* 0x010fca000000000c */
[----:B------:R-:W-:Y:S01]  /*0560*/  STS.128 [R26+UR5+0x200], R20 ;  /* 0x000200141a007988 */ /* 0x000fe20008000c05 */
[----:B------:R-:W-:Y:S06]  /*0570*/  BAR.SYNC.DEFER_BLOCKING 0x0 ;  /* 0x0000000000007b1d */ /* 0x000fec0000010000 */
[----:B------:R-:W-:Y:S04]  /*0580*/  LDSM.16.M88.4 R12, [R24] ;  /* 0x00000000180c783b */ /* 0x000fe80000000200 */
[----:B------:R-:W0:Y:S02]  /*0590*/  LDSM.16.M88.4 R16, [R25] ;  /* 0x000000001910783b */ /* 0x000e240000000200 */
[C---:B0-----:R-:W-:Y:S08]  /*05a0*/  HMMA.16816.F32 R8, R12.reuse, R16, R8 ;  /* 0x000000100c08723c */ /* 0x041ff00000001808 */
[----:B------:R-:W-:Y:S01]  /*05b0*/  HMMA.16816.F32 R4, R12, R18, R4 ;  /* 0x000000120c04723c */ /* 0x000fe20000001804 */
[----:B------:R-:W-:Y:S06]  /*05c0*/  BAR.SYNC.DEFER_BLOCKING 0x0 ;  /* 0x0000000000007b1d */ /* 0x000fec0000010000 */
[----:B------:R-:W-:-:S13]  /*05d0*/  BRA.U !UP0, `(.L_x_16) ;  /* 0xfffffffd08607547 */ /* 0x000fda000b83ffff */
.L_x_15:
[----:B------:R-:W0:Y:S01]  /*05e0*/  S2R R14, SR_LANEID ;  /* 0x00000000000e7919 */ /* 0x000e220000000000 */
[----:B------:R-:W1:Y:S01]  /*05f0*/  LDC R0, c[0x0][0x39c] ;  /* 0x0000e700ff007b82 */ /* 0x000e620000000800 */
[----:B------:R-:W-:-:S07]  /*0600*/  IMAD.MOV.U32 R15, RZ, RZ, RZ ;  /* 0x000000ffff0f7224 */ /* 0x000fce00078e00ff */
[----:B------:R-:W3:Y:S01]  /*0610*/  LDC.64 R12, c[0x0][0x390] ;  /* 0x0000e400ff0c7b82 */ /* 0x000ee20000000a00 */
[----:B-1----:R-:W-:Y:S01]  /*0620*/  IMAD R3, R3, R0, RZ ;  /* 0x0000000003037224 */ /* 0x002fe200078e02ff */
[----:B------:R-:W-:-:S03]  /*0630*/  SHF.R.U32.HI R19, RZ, 0x1, R0 ;  /* 0x00000001ff137819 */ /* 0x000fc60000011600 */
[----:B------:R-:W-:Y:S01]  /*0640*/  IMAD.SHL.U32 R3, R3, 0x10, RZ ;  /* 0x0000001003037824 */ /* 0x000fe200078e00ff */
[----:B0-----:R-:W-:Y:S02]  /*0650*/  SHF.R.U32.HI R17, RZ, 0x2, R14 ;  /* 0x00000002ff117819 */ /* 0x001fe4000001160e */
[----:B------:R-:W-:Y:S02]  /*0660*/  LOP3.LUT R14, R14, 0x3, RZ, 0xc0, !PT ;  /* 0x000000030e0e7812 */ /* 0x000fe400078ec0ff */
[----:B--2---:R-:W-:-:S03]  /*0670*/  LEA R2, P0, R2, R3, 0x4 ;  /* 0x0000000302027211 */ /* 0x004fc600078020ff */
[----:B------:R-:W-:Y:S01]  /*0680*/  IMAD.WIDE.U32 R14, R17, R19, R14 ;  /* 0x00000013110e7225 */ /* 0x000fe200078e000e */
[----:B------:R-:W-:Y:S02]  /*0690*/  LEA.HI.X.SX32 R0, R3, RZ, 0x1, P0 ;  /* 0x000000ff03007211 */ /* 0x000fe400000f0eff */
[----:B---3--:R-:W-:-:S04]  /*06a0*/  LEA R3, P0, R2, R12, 0x2 ;  /* 0x0000000c02037211 */ /* 0x008fc800078010ff */
        /* <DEDUP_REMOVED lines=9> */
.L_x_17:
        /* <DEDUP_REMOVED lines=12> */
.L_x_19:


//--------------------- .nv.shared._Z29wmma_cp_async_pipeline_kernelPK6__halfS1_Pfiii --------------------------
	.section	.nv.shared._Z29wmma_cp_async_pipeline_kernelPK6__halfS1_Pfiii,"aw",@nobits
	.sectionflags	@""
	.align	16
	.zero		1024


//--------------------- .nv.shared.reserved.0     --------------------------
	.section	.nv.shared.reserved.0,"aw",@nobits
	.weak		__nv_reservedSMEM_offset_0_alias
	.size		__nv_reservedSMEM_offset_0_alias, 0, 64
	.other		__nv_reservedSMEM_offset_0_alias,@"STO_CUDA_RESERVED_SHARED STV_DEFAULT"
__nv_reservedSMEM_offset_0_alias:
	.zero		0
	.zero		64


//--------------------- .nv.shared._Z26wmma_cp_async_naive_kernelPK6__halfS1_Pfiii --------------------------
	.section	.nv.shared._Z26wmma_cp_async_naive_kernelPK6__halfS1_Pfiii,"aw",@nobits
	.sectionflags	@""
	.align	16
	.zero		1024


//--------------------- .nv.constant0._Z29wmma_cp_async_pipeline_kernelPK6__halfS1_Pfiii --------------------------
	.section	.nv.constant0._Z29wmma_cp_async_pipeline_kernelPK6__halfS1_Pfiii,"a",@progbits
	.sectionflags	@""
	.align	4
.nv.constant0._Z29wmma_cp_async_pipeline_kernelPK6__halfS1_Pfiii:
	.zero		932


//--------------------- .nv.constant0._Z26wmma_cp_async_naive_kernelPK6__halfS1_Pfiii --------------------------
	.section	.nv.constant0._Z26wmma_cp_async_naive_kernelPK6__halfS1_Pfiii,"a",@progbits
	.sectionflags	@""
	.align	4
.nv.constant0._Z26wmma_cp_async_naive_kernelPK6__halfS1_Pfiii:
	.zero		932


//--------------------- SYMBOLS --------------------------

	.type		.nv.reservedSmem.offset0,@object
	.size		.nv.reservedSmem.offset0,0x4
	.type		.nv.reservedSmem.cap,@object
	.size		.nv.reservedSmem.cap,0x4
